def matmul_kernel(
    a_ptr,
    b_ptr,
    c_ptr,
    M,
    N,
    K,
    stride_am,
    stride_ak,
    stride_bk,
    stride_bn,
    stride_cm,
    stride_cn,
    BLOCK_M: tl.constexpr,
    BLOCK_N: tl.constexpr,
    BLOCK_K: tl.constexpr,
    GROUP_M: tl.constexpr,
):
    pid = tl.program_id(axis=0)
    num_pid_m = tl.cdiv(M, BLOCK_M)
    num_pid_n = tl.cdiv(N, BLOCK_N)
    num_pid_in_group = GROUP_M * num_pid_n
    group_id = pid // num_pid_in_group
    first_pid_m = group_id * GROUP_M
    group_size_m = min(num_pid_m - first_pid_m, GROUP_M)
    pid_m = first_pid_m + ((pid % num_pid_in_group) % group_size_m)
    pid_n = (pid % num_pid_in_group) // group_size_m

    offs_am = (pid_m * BLOCK_M + tl.arange(0, BLOCK_M)) % M
    offs_bn = (pid_n * BLOCK_N + tl.arange(0, BLOCK_N)) % N
    offs_k = tl.arange(0, BLOCK_K)
    a_ptrs = a_ptr + offs_am[:, None] * stride_am + offs_k[None, :] * stride_ak
    b_ptrs = b_ptr + offs_k[:, None] * stride_bk + offs_bn[None, :] * stride_bn

    acc = tl.zeros((BLOCK_M, BLOCK_N), dtype=tl.float32)
    for kk in range(0, tl.cdiv(K, BLOCK_K)):
        a = tl.load(a_ptrs, mask=offs_k[None, :] < K - kk * BLOCK_K, other=0.0)
        b = tl.load(b_ptrs, mask=offs_k[:, None] < K - kk * BLOCK_K, other=0.0)
        acc = tl.dot(a, b, acc)
        a_ptrs += BLOCK_K * stride_ak
        b_ptrs += BLOCK_K * stride_bk

    c = acc.to(c_ptr.dtype.element_ty)
    offs_cm = pid_m * BLOCK_M + tl.arange(0, BLOCK_M)
    offs_cn = pid_n * BLOCK_N + tl.arange(0, BLOCK_N)
    c_ptrs = c_ptr + offs_cm[:, None] * stride_cm + offs_cn[None, :] * stride_cn
    mask = (offs_cm[:, None] < M) & (offs_cn[None, :] < N)
    tl.store(c_ptrs, c, mask=mask)

# config = {"BLOCK_K": 128, "BLOCK_M": 16, "BLOCK_N": 64, "GROUP_M": 8, "arch": "sm_100", "dtype": "fp16", "num_ctas": 1, "num_stages": 2, "num_warps": 8}
# arch = sm_100


// ===== COMPILED SASS (sm_100a) =====

	.target	sm_100a

	.elftype	@"ET_EXEC"


//--------------------- .note.nv.tkinfo           --------------------------
	.section	.note.nv.tkinfo,"",@"SHT_NOTE"
	.sectionflags	@"SHF_NOTE_NV_TKINFO"
	.tkinfo
        /*0018*/ 	.word	0x00000081
        /*0030*/ 	.string	""
        /*0030*/ 	.string	"ptxas-blackwell"
        /*0030*/ 	.string	"Cuda compilation tools, release 12.9, V12.9.86"
        /*0030*/ 	.string	"Build cuda_12.9.r12.9/compiler.36037853_0"
        /*0030*/ 	.string	"-v  -suppress-debug-info  -lineinfo  -arch sm_100a "



//--------------------- .note.nv.cuver            --------------------------
	.section	.note.nv.cuver,"",@"SHT_NOTE"
	.sectionflags	@"SHF_NOTE_NV_CUVER"
        /*0018*/ 	.short	0x0001
        /*001a*/ 	.short	0x0064
        /*001c*/ 	.short	0x0001
        /*001e*/ 	.short	0x0000
        /*0020*/ 	.short	0x0001
        /*0022*/ 	.short	0x0000


//--------------------- .nv.info                  --------------------------
	.section	.nv.info,"",@"SHT_CUDA_INFO"
	.align	4


	//----- nvinfo : EIATTR_REGCOUNT
	.align		4
        /*0000*/ 	.byte	0x04, 0x2f
        /*0002*/ 	.short	(.L_1 - .L_0)
	.align		4
.L_0:
        /*0004*/ 	.word	index@(matmul_kernel)
        /*0008*/ 	.word	0x000000b6


	//----- nvinfo : EIATTR_FRAME_SIZE
	.align		4
.L_1:
        /*000c*/ 	.byte	0x04, 0x11
        /*000e*/ 	.short	(.L_3 - .L_2)
	.align		4
.L_2:
        /*0010*/ 	.word	index@(matmul_kernel)
        /*0014*/ 	.word	0x00000000


	//----- nvinfo : EIATTR_MIN_STACK_SIZE
	.align		4
.L_3:
        /*0018*/ 	.byte	0x04, 0x12
        /*001a*/ 	.short	(.L_5 - .L_4)
	.align		4
.L_4:
        /*001c*/ 	.word	index@(matmul_kernel)
        /*0020*/ 	.word	0x00000000
.L_5:


//--------------------- .nv.info.matmul_kernel    --------------------------
	.section	.nv.info.matmul_kernel,"",@"SHT_CUDA_INFO"
	.sectionflags	@""
	.align	4


	//----- nvinfo : EIATTR_CUDA_API_VERSION
	.align		4
        /*0000*/ 	.byte	0x04, 0x37
        /*0002*/ 	.short	(.L_7 - .L_6)
.L_6:
        /*0004*/ 	.word	0x00000081


	//----- nvinfo : EIATTR_KPARAM_INFO
	.align		4
.L_7:
        /*0008*/ 	.byte	0x04, 0x17
        /*000a*/ 	.short	(.L_9 - .L_8)
.L_8:
        /*000c*/ 	.word	0x00000000
        /*0010*/ 	.short	0x000d
        /*0012*/ 	.short	0x0048
        /*0014*/ 	.byte	0x00, 0xf4, 0x21, 0x00


	//----- nvinfo : EIATTR_KPARAM_INFO
	.align		4
.L_9:
        /*0018*/ 	.byte	0x04, 0x17
        /*001a*/ 	.short	(.L_11 - .L_10)
.L_10:
        /*001c*/ 	.word	0x00000000
        /*0020*/ 	.short	0x000c
        /*0022*/ 	.short	0x0040
        /*0024*/ 	.byte	0x00, 0xf4, 0x21, 0x00


	//----- nvinfo : EIATTR_KPARAM_INFO
	.align		4
.L_11:
        /*0028*/ 	.byte	0x04, 0x17
        /*002a*/ 	.short	(.L_13 - .L_12)
.L_12:
        /*002c*/ 	.word	0x00000000
        /*0030*/ 	.short	0x000b
        /*0032*/ 	.short	0x0038
        /*0034*/ 	.byte	0x00, 0xf0, 0x11, 0x00


	//----- nvinfo : EIATTR_KPARAM_INFO
	.align		4
.L_13:
        /*0038*/ 	.byte	0x04, 0x17
        /*003a*/ 	.short	(.L_15 - .L_14)
.L_14:
        /*003c*/ 	.word	0x00000000
        /*0040*/ 	.short	0x000a
        /*0042*/ 	.short	0x0034
        /*0044*/ 	.byte	0x00, 0xf0, 0x11, 0x00


	//----- nvinfo : EIATTR_KPARAM_INFO
	.align		4
.L_15:
        /*0048*/ 	.byte	0x04, 0x17
        /*004a*/ 	.short	(.L_17 - .L_16)
.L_16:
        /*004c*/ 	.word	0x00000000
        /*0050*/ 	.short	0x0009
        /*0052*/ 	.short	0x0030
        /*0054*/ 	.byte	0x00, 0xf0, 0x11, 0x00


	//----- nvinfo : EIATTR_KPARAM_INFO
	.align		4
.L_17:
        /*0058*/ 	.byte	0x04, 0x17
        /*005a*/ 	.short	(.L_19 - .L_18)
.L_18:
        /*005c*/ 	.word	0x00000000
        /*0060*/ 	.short	0x0008
        /*0062*/ 	.short	0x002c
        /*0064*/ 	.byte	0x00, 0xf0, 0x11, 0x00


	//----- nvinfo : EIATTR_KPARAM_INFO
	.align		4
.L_19:
        /*0068*/ 	.byte	0x04, 0x17
        /*006a*/ 	.short	(.L_21 - .L_20)
.L_20:
        /*006c*/ 	.word	0x00000000
        /*0070*/ 	.short	0x0007
        /*0072*/ 	.short	0x0028
        /*0074*/ 	.byte	0x00, 0xf0, 0x11, 0x00


	//----- nvinfo : EIATTR_KPARAM_INFO
	.align		4
.L_21:
        /*0078*/ 	.byte	0x04, 0x17
        /*007a*/ 	.short	(.L_23 - .L_22)
.L_22:
        /*007c*/ 	.word	0x00000000
        /*0080*/ 	.short	0x0006
        /*0082*/ 	.short	0x0024
        /*0084*/ 	.byte	0x00, 0xf0, 0x11, 0x00


	//----- nvinfo : EIATTR_KPARAM_INFO
	.align		4
.L_23:
        /*0088*/ 	.byte	0x04, 0x17
        /*008a*/ 	.short	(.L_25 - .L_24)
.L_24:
        /*008c*/ 	.word	0x00000000
        /*0090*/ 	.short	0x0005
        /*0092*/ 	.short	0x0020
        /*0094*/ 	.byte	0x00, 0xf0, 0x11, 0x00


	//----- nvinfo : EIATTR_KPARAM_INFO
	.align		4
.L_25:
        /*0098*/ 	.byte	0x04, 0x17
        /*009a*/ 	.short	(.L_27 - .L_26)
.L_26:
        /*009c*/ 	.word	0x00000000
        /*00a0*/ 	.short	0x0004
        /*00a2*/ 	.short	0x001c
        /*00a4*/ 	.byte	0x00, 0xf0, 0x11, 0x00


	//----- nvinfo : EIATTR_KPARAM_INFO
	.align		4
.L_27:
        /*00a8*/ 	.byte	0x04, 0x17
        /*00aa*/ 	.short	(.L_29 - .L_28)
.L_28:
        /*00ac*/ 	.word	0x00000000
        /*00b0*/ 	.short	0x0003
        /*00b2*/ 	.short	0x0018
        /*00b4*/ 	.byte	0x00, 0xf0, 0x11, 0x00


	//----- nvinfo : EIATTR_KPARAM_INFO
	.align		4
.L_29:
        /*00b8*/ 	.byte	0x04, 0x17
        /*00ba*/ 	.short	(.L_31 - .L_30)
.L_30:
        /*00bc*/ 	.word	0x00000000
        /*00c0*/ 	.short	0x0002
        /*00c2*/ 	.short	0x0010
        /*00c4*/ 	.byte	0x00, 0xf4, 0x21, 0x00


	//----- nvinfo : EIATTR_KPARAM_INFO
	.align		4
.L_31:
        /*00c8*/ 	.byte	0x04, 0x17
        /*00ca*/ 	.short	(.L_33 - .L_32)
.L_32:
        /*00cc*/ 	.word	0x00000000
        /*00d0*/ 	.short	0x0001
        /*00d2*/ 	.short	0x0008
        /*00d4*/ 	.byte	0x00, 0xf4, 0x21, 0x00


	//----- nvinfo : EIATTR_KPARAM_INFO
	.align		4
.L_33:
        /*00d8*/ 	.byte	0x04, 0x17
        /*00da*/ 	.short	(.L_35 - .L_34)
.L_34:
        /*00dc*/ 	.word	0x00000000
        /*00e0*/ 	.short	0x0000
        /*00e2*/ 	.short	0x0000
        /*00e4*/ 	.byte	0x00, 0xf4, 0x21, 0x00


	//----- nvinfo : EIATTR_SPARSE_MMA_MASK
	.align		4
.L_35:
        /*00e8*/ 	.byte	0x03, 0x50
        /*00ea*/ 	.short	0x0000


	//----- nvinfo : EIATTR_MAXREG_COUNT
	.align		4
        /*00ec*/ 	.byte	0x03, 0x1b
        /*00ee*/ 	.short	0x00ff


	//----- nvinfo : EIATTR_NUM_BARRIERS
	.align		4
        /*00f0*/ 	.byte	0x02, 0x4c
        /*00f2*/ 	.byte	0x01
	.zero		1


	//----- nvinfo : EIATTR_VRC_CTA_INIT_COUNT
	.align		4
        /*00f4*/ 	.byte	0x02, 0x4a
	.zero		1
	.zero		1


	//----- nvinfo : EIATTR_EXIT_INSTR_OFFSETS
	.align		4
        /*00f8*/ 	.byte	0x04, 0x1c
        /*00fa*/ 	.short	(.L_37 - .L_36)


	//   ....[0]....
.L_36:
        /*00fc*/ 	.word	0x00003e70


	//   ....[1]....
        /*0100*/ 	.word	0x00003ea0


	//----- nvinfo : EIATTR_REQNTID
	.align		4
.L_37:
        /*0104*/ 	.byte	0x04, 0x10
        /*0106*/ 	.short	(.L_39 - .L_38)
.L_38:
        /*0108*/ 	.word	0x00000100
        /*010c*/ 	.word	0x00000001
        /*0110*/ 	.word	0x00000001


	//----- nvinfo : EIATTR_CBANK_PARAM_SIZE
	.align		4
.L_39:
        /*0114*/ 	.byte	0x03, 0x19
        /*0116*/ 	.short	0x0050


	//----- nvinfo : EIATTR_PARAM_CBANK
	.align		4
        /*0118*/ 	.byte	0x04, 0x0a
        /*011a*/ 	.short	(.L_41 - .L_40)
	.align		4
.L_40:
        /*011c*/ 	.word	index@(.nv.constant0.matmul_kernel)
        /*0120*/ 	.short	0x0380
        /*0122*/ 	.short	0x0050


	//----- nvinfo : EIATTR_SW_WAR
	.align		4
.L_41:
        /*0124*/ 	.byte	0x04, 0x36
        /*0126*/ 	.short	(.L_43 - .L_42)
.L_42:
        /*0128*/ 	.word	0x00000008
.L_43:


//--------------------- .nv.compat                --------------------------
	.section	.nv.compat,"",@"SHT_CUDA_COMPAT_INFO"
	.align	4
        /*0000*/ 	.byte	0x02, 0x02, 0x01, 0x00, 0x02, 0x05, 0x05, 0x00, 0x02, 0x03, 0x00, 0x00, 0x02, 0x06, 0x01, 0x00


//--------------------- .nv.callgraph             --------------------------
	.section	.nv.callgraph,"",@"SHT_CUDA_CALLGRAPH"
	.align	4
	.sectionentsize	8
	.align		4
        /*0000*/ 	.word	0x00000000
	.align		4
        /*0004*/ 	.word	0xffffffff
	.align		4
        /*0008*/ 	.word	0x00000000
	.align		4
        /*000c*/ 	.word	0xfffffffe
	.align		4
        /*0010*/ 	.word	0x00000000
	.align		4
        /*0014*/ 	.word	0xfffffffd
	.align		4
        /*0018*/ 	.word	0x00000000
	.align		4
        /*001c*/ 	.word	0xfffffffc


//--------------------- .text.matmul_kernel       --------------------------
	.section	.text.matmul_kernel,"ax",@progbits
	.align	128
        .global         matmul_kernel
        .type           matmul_kernel,@function
        .size           matmul_kernel,(.L_x_3 - matmul_kernel)
        .other          matmul_kernel,@"STO_CUDA_ENTRY STV_DEFAULT"
matmul_kernel:
.text.matmul_kernel:
[----:B------:R-:W0:Y:S08]  /*0000*/  LDC R1, c[0x0][0x37c] ;  /* 0x0000df00ff017b82 */ /* 0x000e300000000800 */
[----:B------:R-:W1:Y:S01]  /*0010*/  LDC.64 R52, c[0x0][0x398] ;  /* 0x0000e600ff347b82 */ /* 0x000e620000000a00 */
[----:B------:R-:W2:Y:S01]  /*0020*/  S2R R5, SR_CTAID.X ;  /* 0x0000000000057919 */ /* 0x000ea20000002500 */
[----:B------:R-:W-:Y:S01]  /*0030*/  UMOV UR4, 0x400 ;  /* 0x0000040000047882 */ /* 0x000fe20000000000 */
[----:B------:R-:W3:Y:S05]  /*0040*/  LDCU.64 UR6, c[0x0][0x358] ;  /* 0x00006b00ff0677ac */ /* 0x000eea0008000a00 */
[----:B------:R-:W4:Y:S01]  /*0050*/  S2UR UR5, SR_CgaCtaId ;  /* 0x00000000000579c3 */ /* 0x000f220000008800 */
[----:B-1----:R-:W-:-:S05]  /*0060*/  VIADD R0, R53, 0x3f ;  /* 0x0000003f35007836 */ /* 0x002fca0000000000 */
[----:B------:R-:W-:Y:S01]  /*0070*/  SHF.R.S32.HI R3, RZ, 0x1f, R0 ;  /* 0x0000001fff037819 */ /* 0x000fe20000011400 */
[----:B----4-:R-:W-:-:S03]  /*0080*/  ULEA UR4, UR5, UR4, 0x18 ;  /* 0x0000000405047291 */ /* 0x010fc6000f8ec0ff */
[----:B------:R-:W-:Y:S02]  /*0090*/  LEA.HI R3, R3, R0, RZ, 0x6 ;  /* 0x0000000003037211 */ /* 0x000fe400078f30ff */
[----:B--2---:R-:W-:Y:S02]  /*00a0*/  IABS R8, R5 ;  /* 0x0000000500087213 */ /* 0x004fe40000000000 */
[----:B------:R-:W-:-:S05]  /*00b0*/  SHF.R.S32.HI R3, RZ, 0x6, R3 ;  /* 0x00000006ff037819 */ /* 0x000fca0000011403 */
[----:B------:R-:W-:-:S05]  /*00c0*/  IMAD.SHL.U32 R4, R3, 0x8, RZ ;  /* 0x0000000803047824 */ /* 0x000fca00078e00ff */
[-C--:B------:R-:W-:Y:S02]  /*00d0*/  IABS R7, R4.reuse ;  /* 0x0000000400077213 */ /* 0x080fe40000000000 */
[----:B------:R-:W-:Y:S02]  /*00e0*/  IABS R10, R4 ;  /* 0x00000004000a7213 */ /* 0x000fe40000000000 */
[----:B------:R-:W1:Y:S08]  /*00f0*/  I2F.RP R0, R7 ;  /* 0x0000000700007306 */ /* 0x000e700000209400 */
[----:B-1----:R-:W1:Y:S02]  /*0100*/  MUFU.RCP R0, R0 ;  /* 0x0000000000007308 */ /* 0x002e640000001000 */
[----:B-1----:R-:W-:-:S02]  /*0110*/  VIADD R2, R0, 0xffffffe ;  /* 0x0ffffffe00027836 */ /* 0x002fc40000000000 */
[----:B------:R-:W-:-:S04]  /*0120*/  IMAD.MOV R0, RZ, RZ, -R10 ;  /* 0x000000ffff007224 */ /* 0x000fc800078e0a0a */
[----:B------:R1:W2:Y:S02]  /*0130*/  F2I.FTZ.U32.TRUNC.NTZ R3, R2 ;  /* 0x0000000200037305 */ /* 0x0002a4000021f000 */
[----:B-1----:R-:W-:Y:S02]  /*0140*/  IMAD.MOV.U32 R2, RZ, RZ, RZ ;  /* 0x000000ffff027224 */ /* 0x002fe400078e00ff */
[----:B--2---:R-:W-:-:S04]  /*0150*/  IMAD.MOV R6, RZ, RZ, -R3 ;  /* 0x000000ffff067224 */ /* 0x004fc800078e0a03 */
[----:B------:R-:W-:Y:S02]  /*0160*/  IMAD R9, R6, R7, RZ ;  /* 0x0000000706097224 */ /* 0x000fe400078e02ff */
[----:B------:R-:W-:Y:S02]  /*0170*/  IMAD.MOV.U32 R6, RZ, RZ, R8 ;  /* 0x000000ffff067224 */ /* 0x000fe400078e0008 */
[----:B------:R-:W-:-:S06]  /*0180*/  IMAD.HI.U32 R3, R3, R9, R2 ;  /* 0x0000000903037227 */ /* 0x000fcc00078e0002 */
[----:B------:R-:W-:-:S04]  /*0190*/  IMAD.HI.U32 R3, R3, R6, RZ ;  /* 0x0000000603037227 */ /* 0x000fc800078e00ff */
[----:B------:R-:W-:-:S05]  /*01a0*/  IMAD R0, R3, R0, R6 ;  /* 0x0000000003007224 */ /* 0x000fca00078e0206 */
[----:B------:R-:W-:-:S13]  /*01b0*/  ISETP.GT.U32.AND P1, PT, R7, R0, PT ;  /* 0x000000000700720c */ /* 0x000fda0003f24070 */
[-C--:B------:R-:W-:Y:S01]  /*01c0*/  @!P1 IADD3 R0, PT, PT, R0, -R7.reuse, RZ ;  /* 0x8000000700009210 */ /* 0x080fe20007ffe0ff */
[----:B------:R-:W-:Y:S01]  /*01d0*/  @!P1 VIADD R3, R3, 0x1 ;  /* 0x0000000103039836 */ /* 0x000fe20000000000 */
[----:B------:R-:W-:Y:S02]  /*01e0*/  ISETP.NE.AND P1, PT, R4, RZ, PT ;  /* 0x000000ff0400720c */ /* 0x000fe40003f25270 */
[----:B------:R-:W-:Y:S02]  /*01f0*/  ISETP.GE.U32.AND P0, PT, R0, R7, PT ;  /* 0x000000070000720c */ /* 0x000fe40003f06070 */
[----:B------:R-:W-:-:S04]  /*0200*/  LOP3.LUT R0, R5, R4, RZ, 0x3c, !PT ;  /* 0x0000000405007212 */ /* 0x000fc800078e3cff */
[----:B------:R-:W-:Y:S01]  /*0210*/  ISETP.GE.AND P2, PT, R0, RZ, PT ;  /* 0x000000ff0000720c */ /* 0x000fe20003f46270 */
[----:B------:R-:W-:-:S06]  /*0220*/  VIADD R0, R52, 0xf ;  /* 0x0000000f34007836 */ /* 0x000fcc0000000000 */
[----:B------:R-:W-:-:S04]  /*0230*/  @P0 VIADD R3, R3, 0x1 ;  /* 0x0000000103030836 */ /* 0x000fc80000000000 */
[----:B------:R-:W-:Y:S01]  /*0240*/  IMAD.MOV.U32 R2, RZ, RZ, R3 ;  /* 0x000000ffff027224 */ /* 0x000fe200078e0003 */
[----:B------:R-:W-:-:S03]  /*0250*/  SHF.R.S32.HI R3, RZ, 0x1f, R0 ;  /* 0x0000001fff037819 */ /* 0x000fc60000011400 */
[----:B------:R-:W-:Y:S01]  /*0260*/  @!P2 IMAD.MOV R2, RZ, RZ, -R2 ;  /* 0x000000ffff02a224 */ /* 0x000fe200078e0a02 */
[----:B------:R-:W-:Y:S02]  /*0270*/  @!P1 LOP3.LUT R2, RZ, R4, RZ, 0x33, !PT ;  /* 0x00000004ff029212 */ /* 0x000fe400078e33ff */
[----:B------:R-:W-:-:S03]  /*0280*/  LEA.HI R3, R3, R0, RZ, 0x4 ;  /* 0x0000000003037211 */ /* 0x000fc600078f20ff */
[C---:B------:R-:W-:Y:S01]  /*0290*/  IMAD.SHL.U32 R6, R2.reuse, 0x8, RZ ;  /* 0x0000000802067824 */ /* 0x040fe200078e00ff */
[----:B------:R-:W-:-:S04]  /*02a0*/  IADD3 R2, PT, PT, -R2, RZ, RZ ;  /* 0x000000ff02027210 */ /* 0x000fc80007ffe1ff */
[----:B------:R-:W-:Y:S01]  /*02b0*/  LEA.HI.SX32 R3, R3, -R6, 0x1c ;  /* 0x8000000603037211 */ /* 0x000fe200078fe2ff */
[----:B------:R-:W-:-:S03]  /*02c0*/  IMAD R8, R4, R2, R5 ;  /* 0x0000000204087224 */ /* 0x000fc600078e0205 */
[----:B------:R-:W-:-:S04]  /*02d0*/  VIMNMX R11, PT, PT, R3, 0x8, PT ;  /* 0x00000008030b7848 */ /* 0x000fc80003fe0100 */
[-C--:B------:R-:W-:Y:S02]  /*02e0*/  IABS R7, R11.reuse ;  /* 0x0000000b00077213 */ /* 0x080fe40000000000 */
[----:B------:R-:W-:Y:S02]  /*02f0*/  IABS R4, R11 ;  /* 0x0000000b00047213 */ /* 0x000fe40000000000 */
[----:B------:R-:W1:Y:S08]  /*0300*/  I2F.RP R0, R7 ;  /* 0x0000000700007306 */ /* 0x000e700000209400 */
[----:B-1----:R-:W1:Y:S02]  /*0310*/  MUFU.RCP R0, R0 ;  /* 0x0000000000007308 */ /* 0x002e640000001000 */
[----:B-1----:R-:W-:-:S02]  /*0320*/  VIADD R3, R0, 0xffffffe ;  /* 0x0ffffffe00037836 */ /* 0x002fc40000000000 */
[----:B------:R-:W-:-:S04]  /*0330*/  IMAD.MOV R0, RZ, RZ, -R4 ;  /* 0x000000ffff007224 */ /* 0x000fc800078e0a04 */
[----:B------:R-:W1:Y:S02]  /*0340*/  F2I.FTZ.U32.TRUNC.NTZ R3, R3 ;  /* 0x0000000300037305 */ /* 0x000e64000021f000 */
[----:B-1----:R-:W-:-:S04]  /*0350*/  IMAD.MOV R9, RZ, RZ, -R3 ;  /* 0x000000ffff097224 */ /* 0x002fc800078e0a03 */
[----:B------:R-:W-:Y:S01]  /*0360*/  IMAD.MOV.U32 R2, RZ, RZ, R9 ;  /* 0x000000ffff027224 */ /* 0x000fe200078e0009 */
[----:B------:R-:W-:-:S03]  /*0370*/  IABS R9, R8 ;  /* 0x0000000800097213 */ /* 0x000fc60000000000 */
[----:B------:R-:W-:Y:S02]  /*0380*/  IMAD R5, R2, R7, RZ ;  /* 0x0000000702057224 */ /* 0x000fe400078e02ff */
[----:B------:R-:W-:-:S04]  /*0390*/  IMAD.MOV.U32 R2, RZ, RZ, RZ ;  /* 0x000000ffff027224 */ /* 0x000fc800078e00ff */
[----:B------:R-:W-:Y:S01]  /*03a0*/  IMAD.HI.U32 R2, R3, R5, R2 ;  /* 0x0000000503027227 */ /* 0x000fe200078e0002 */
[----:B------:R-:W-:-:S04]  /*03b0*/  LOP3.LUT R3, R8, R11, RZ, 0x3c, !PT ;  /* 0x0000000b08037212 */ /* 0x000fc800078e3cff */
[----:B------:R-:W-:Y:S01]  /*03c0*/  ISETP.GE.AND P2, PT, R3, RZ, PT ;  /* 0x000000ff0300720c */ /* 0x000fe20003f46270 */
[----:B------:R-:W-:Y:S01]  /*03d0*/  IMAD.HI.U32 R2, R2, R9, RZ ;  /* 0x0000000902027227 */ /* 0x000fe200078e00ff */
[----:B------:R-:W1:Y:S03]  /*03e0*/  LDC R3, c[0x0][0x3a0] ;  /* 0x0000e800ff037b82 */ /* 0x000e660000000800 */
[----:B------:R-:W-:-:S05]  /*03f0*/  IMAD R0, R2, R0, R9 ;  /* 0x0000000002007224 */ /* 0x000fca00078e0209 */
[----:B------:R-:W-:-:S13]  /*0400*/  ISETP.GT.U32.AND P1, PT, R7, R0, PT ;  /* 0x000000000700720c */ /* 0x000fda0003f24070 */
[----:B------:R-:W-:Y:S02]  /*0410*/  @!P1 IMAD.IADD R0, R0, 0x1, -R7 ;  /* 0x0000000100009824 */ /* 0x000fe400078e0a07 */
[----:B------:R-:W-:Y:S01]  /*0420*/  @!P1 VIADD R2, R2, 0x1 ;  /* 0x0000000102029836 */ /* 0x000fe20000000000 */
[----:B------:R-:W-:Y:S01]  /*0430*/  ISETP.NE.AND P1, PT, R11, RZ, PT ;  /* 0x000000ff0b00720c */ /* 0x000fe20003f25270 */
[----:B-1----:R-:W-:Y:S01]  /*0440*/  VIADD R3, R3, 0x7f ;  /* 0x0000007f03037836 */ /* 0x002fe20000000000 */
[----:B------:R-:W-:Y:S02]  /*0450*/  ISETP.GE.U32.AND P0, PT, R0, R7, PT ;  /* 0x000000070000720c */ /* 0x000fe40003f06070 */
[----:B------:R-:W1:Y:S11]  /*0460*/  S2R R0, SR_TID.X ;  /* 0x0000000000007919 */ /* 0x000e760000002100 */
[----:B------:R-:W-:Y:S01]  /*0470*/  @P0 VIADD R2, R2, 0x1 ;  /* 0x0000000102020836 */ /* 0x000fe20000000000 */
[----:B------:R-:W-:-:S04]  /*0480*/  ISETP.GT.AND P0, PT, R3, 0x7f, PT ;  /* 0x0000007f0300780c */ /* 0x000fc80003f04270 */
[----:B------:R-:W-:Y:S02]  /*0490*/  @!P2 IADD3 R2, PT, PT, -R2, RZ, RZ ;  /* 0x000000ff0202a210 */ /* 0x000fe40007ffe1ff */
[----:B------:R-:W-:-:S04]  /*04a0*/  @!P1 LOP3.LUT R2, RZ, R11, RZ, 0x33, !PT ;  /* 0x0000000bff029212 */ /* 0x000fc800078e33ff */
[----:B------:R-:W-:Y:S01]  /*04b0*/  SHF.L.U32 R86, R2, 0x6, RZ ;  /* 0x0000000602567819 */ /* 0x000fe200000006ff */
[----:B------:R-:W-:Y:S02]  /*04c0*/  IMAD.MOV R4, RZ, RZ, -R2 ;  /* 0x000000ffff047224 */ /* 0x000fe400078e0a02 */
[----:B------:R-:W-:Y:S02]  /*04d0*/  @!P0 PRMT R10, RZ, 0x7610, R10 ;  /* 0x00007610ff0a8816 */ /* 0x000fe4000000000a */
[--C-:B------:R-:W-:Y:S01]  /*04e0*/  IMAD R4, R11, R4, R8.reuse ;  /* 0x000000040b047224 */ /* 0x100fe200078e0208 */
[----:B------:R-:W-:Y:S02]  /*04f0*/  @!P0 PRMT R8, RZ, 0x7610, R8 ;  /* 0x00007610ff088816 */ /* 0x000fe40000000008 */
[----:B------:R-:W-:Y:S01]  /*0500*/  @!P0 PRMT R10, R10, 0x5410, RZ ;  /* 0x000054100a0a8816 */ /* 0x000fe200000000ff */
[----:B------:R-:W-:Y:S01]  /*0510*/  IMAD.IADD R4, R6, 0x1, R4 ;  /* 0x0000000106047824 */ /* 0x000fe200078e0204 */
[C---:B-1----:R-:W-:Y:S01]  /*0520*/  LOP3.LUT R5, R0.reuse, 0xf, RZ, 0xc0, !PT ;  /* 0x0000000f00057812 */ /* 0x042fe200078ec0ff */
[C---:B------:R-:W-:Y:S01]  /*0530*/  @!P0 IMAD.SHL.U32 R85, R0.reuse, 0x20, RZ ;  /* 0x0000002000558824 */ /* 0x040fe200078e00ff */
[----:B------:R-:W-:Y:S01]  /*0540*/  SHF.R.U32.HI R83, RZ, 0x4, R0 ;  /* 0x00000004ff537819 */ /* 0x000fe20000011600 */
[C---:B------:R-:W-:Y:S01]  /*0550*/  @!P0 IMAD.SHL.U32 R84, R0.reuse, 0x40, RZ ;  /* 0x0000004000548824 */ /* 0x040fe200078e00ff */
[----:B------:R-:W-:Y:S01]  /*0560*/  LOP3.LUT R81, R0, 0x80, RZ, 0xc0, !PT ;  /* 0x0000008000517812 */ /* 0x000fe200078ec0ff */
[----:B------:R-:W-:Y:S01]  /*0570*/  IMAD R80, R4, 0x10, R5 ;  /* 0x0000001004507824 */ /* 0x000fe200078e0205 */
[----:B------:R-:W-:-:S02]  /*0580*/  LEA.HI R82, R0, 0x30, RZ, 0x1c ;  /* 0x0000003000527811 */ /* 0x000fc400078fe0ff */
[----:B------:R-:W-:Y:S02]  /*0590*/  SGXT.U32 R83, R83, 0x4 ;  /* 0x000000045353781a */ /* 0x000fe40000000000 */
[----:B------:R-:W-:Y:S02]  /*05a0*/  @!P0 PRMT R8, R8, 0x5410, RZ ;  /* 0x0000541008088816 */ /* 0x000fe400000000ff */
[----:B------:R-:W-:Y:S01]  /*05b0*/  @!P0 LOP3.LUT R85, R85, 0x60, RZ, 0xc0, !PT ;  /* 0x0000006055558812 */ /* 0x000fe200078ec0ff */
[----:B0--3--:R-:W-:Y:S06]  /*05c0*/  @!P0 BRA `(.L_x_0) ;  /* 0x0000003400548947 */ /* 0x009fec0003800000 */
[----:B------:R-:W-:Y:S01]  /*05d0*/  IABS R15, R52 ;  /* 0x00000034000f7213 */ /* 0x000fe20000000000 */
[C---:B------:R-:W-:Y:S01]  /*05e0*/  IMAD.SHL.U32 R85, R0.reuse, 0x20, RZ ;  /* 0x0000002000557824 */ /* 0x040fe200078e00ff */
[----:B------:R-:W-:Y:S01]  /*05f0*/  IABS R2, R53 ;  /* 0x0000003500027213 */ /* 0x000fe20000000000 */
[C---:B------:R-:W-:Y:S01]  /*0600*/  IMAD.SHL.U32 R84, R0.reuse, 0x40, RZ ;  /* 0x0000004000547824 */ /* 0x040fe200078e00ff */
[----:B------:R-:W0:Y:S01]  /*0610*/  I2F.RP R9, R15 ;  /* 0x0000000f00097306 */ /* 0x000e220000209400 */
[----:B------:R-:W-:Y:S01]  /*0620*/  LEA.HI R14, R81, R86, RZ, 0x19 ;  /* 0x00000056510e7211 */ /* 0x000fe200078fc8ff */
[----:B------:R-:W-:Y:S01]  /*0630*/  IMAD.SHL.U32 R89, R0, 0x2, RZ ;  /* 0x0000000200597824 */ /* 0x000fe200078e00ff */
[----:B------:R-:W-:Y:S01]  /*0640*/  ISETP.NE.AND P3, PT, R52, RZ, PT ;  /* 0x000000ff3400720c */ /* 0x000fe20003f65270 */
[----:B------:R-:W1:Y:S01]  /*0650*/  LDCU UR5, c[0x0][0x3a4] ;  /* 0x00007480ff0577ac */ /* 0x000e620008000800 */
[C---:B------:R-:W-:Y:S01]  /*0660*/  IADD3 R16, PT, PT, R14.reuse, 0x3e, RZ ;  /* 0x0000003e0e107810 */ /* 0x040fe20007ffe0ff */
[C---:B------:R-:W-:Y:S01]  /*0670*/  VIADD R17, R14.reuse, 0x3c ;  /* 0x0000003c0e117836 */ /* 0x040fe20000000000 */
[C---:B------:R-:W-:Y:S01]  /*0680*/  IADD3 R19, PT, PT, R14.reuse, 0x38, RZ ;  /* 0x000000380e137810 */ /* 0x040fe20007ffe0ff */
[----:B------:R-:W2:Y:S01]  /*0690*/  I2F.RP R8, R2 ;  /* 0x0000000200087306 */ /* 0x000ea20000209400 */
[----:B------:R-:W-:Y:S01]  /*06a0*/  VIADD R18, R14, 0x3a ;  /* 0x0000003a0e127836 */ /* 0x000fe20000000000 */
[----:B------:R-:W-:Y:S01]  /*06b0*/  ISETP.GE.AND P2, PT, R16, RZ, PT ;  /* 0x000000ff1000720c */ /* 0x000fe20003f46270 */
[C---:B------:R-:W-:Y:S01]  /*06c0*/  VIADD R22, R14.reuse, 0x24 ;  /* 0x000000240e167836 */ /* 0x040fe20000000000 */
[----:B------:R-:W-:Y:S01]  /*06d0*/  IABS R13, R19 ;  /* 0x00000013000d7213 */ /* 0x000fe20000000000 */
[C---:B------:R-:W-:Y:S01]  /*06e0*/  VIADD R20, R14.reuse, 0x26 ;  /* 0x000000260e147836 */ /* 0x040fe20000000000 */
[----:B------:R-:W-:Y:S01]  /*06f0*/  IABS R12, R18 ;  /* 0x00000012000c7213 */ /* 0x000fe20000000000 */
[C---:B------:R-:W-:Y:S01]  /*0700*/  VIADD R24, R14.reuse, 0xe ;  /* 0x0000000e0e187836 */ /* 0x040fe20000000000 */
[----:B0-----:R-:W0:Y:S01]  /*0710*/  MUFU.RCP R9, R9 ;  /* 0x0000000900097308 */ /* 0x001e220000001000 */
[----:B------:R-:W-:Y:S01]  /*0720*/  IABS R33, R22 ;  /* 0x0000001600217213 */ /* 0x000fe20000000000 */
[C---:B------:R-:W-:Y:S01]  /*0730*/  VIADD R26, R14.reuse, 0xc ;  /* 0x0000000c0e1a7836 */ /* 0x040fe20000000000 */
[----:B------:R-:W-:Y:S01]  /*0740*/  IABS R31, R20 ;  /* 0x00000014001f7213 */ /* 0x000fe20000000000 */
[C---:B------:R-:W-:Y:S01]  /*0750*/  VIADD R30, R14.reuse, 0x6 ;  /* 0x000000060e1e7836 */ /* 0x040fe20000000000 */
[----:B------:R-:W-:Y:S01]  /*0760*/  IABS R57, R24 ;  /* 0x0000001800397213 */ /* 0x000fe20000000000 */
[C---:B------:R-:W-:Y:S01]  /*0770*/  VIADD R28, R14.reuse, 0x8 ;  /* 0x000000080e1c7836 */ /* 0x040fe20000000000 */
[----:B------:R-:W-:Y:S01]  /*0780*/  IABS R59, R26 ;  /* 0x0000001a003b7213 */ /* 0x000fe20000000000 */
[----:B--2---:R-:W2:Y:S01]  /*0790*/  MUFU.RCP R8, R8 ;  /* 0x0000000800087308 */ /* 0x004ea20000001000 */
[----:B------:R-:W-:Y:S01]  /*07a0*/  IABS R65, R30 ;  /* 0x0000001e00417213 */ /* 0x000fe20000000000 */
[----:B------:R-:W-:Y:S01]  /*07b0*/  VIADD R32, R14, 0x4 ;  /* 0x000000040e207836 */ /* 0x000fe20000000000 */
[----:B------:R-:W-:Y:S01]  /*07c0*/  IABS R63, R28 ;  /* 0x0000001c003f7213 */ /* 0x000fe20000000000 */
[----:B------:R-:W3:Y:S01]  /*07d0*/  LDC R93, c[0x0][0x3a8] ;  /* 0x0000ea00ff5d7b82 */ /* 0x000ee20000000800 */
[----:B------:R-:W-:-:S02]  /*07e0*/  IABS R69, R14 ;  /* 0x0000000e00457213 */ /* 0x000fc40000000000 */
[----:B------:R-:W-:Y:S01]  /*07f0*/  IABS R67, R32 ;  /* 0x0000002000437213 */ /* 0x000fe20000000000 */
[----:B0-----:R-:W-:Y:S01]  /*0800*/  VIADD R6, R9, 0xffffffe ;  /* 0x0ffffffe09067836 */ /* 0x001fe20000000000 */
[----:B------:R-:W-:Y:S02]  /*0810*/  LOP3.LUT R85, R85, 0x60, RZ, 0xc0, !PT ;  /* 0x0000006055557812 */ /* 0x000fe400078ec0ff */
[----:B------:R-:W-:Y:S01]  /*0820*/  LOP3.LUT R90, R0, 0x7, RZ, 0xc0, !PT ;  /* 0x00000007005a7812 */ /* 0x000fe200078ec0ff */
[----:B------:R0:W4:Y:S01]  /*0830*/  F2I.FTZ.U32.TRUNC.NTZ R7, R6 ;  /* 0x0000000600077305 */ /* 0x000122000021f000 */
[----:B------:R-:W-:Y:S02]  /*0840*/  LOP3.LUT R73, R84, 0x3800, RZ, 0xc0, !PT ;  /* 0x0000380054497812 */ /* 0x000fe400078ec0ff */
[----:B------:R-:W-:Y:S01]  /*0850*/  LOP3.LUT R87, R0, 0x7f, RZ, 0xc0, !PT ;  /* 0x0000007f00577812 */ /* 0x000fe200078ec0ff */
[----:B--2---:R-:W-:Y:S01]  /*0860*/  VIADD R4, R8, 0xffffffe ;  /* 0x0ffffffe08047836 */ /* 0x004fe20000000000 */
[----:B------:R-:W-:-:S02]  /*0870*/  IABS R8, R80 ;  /* 0x0000005000087213 */ /* 0x000fc40000000000 */
[C---:B------:R-:W-:Y:S01]  /*0880*/  LOP3.LUT R108, R83.reuse, 0x20, RZ, 0xfc, !PT ;  /* 0x00000020536c7812 */ /* 0x040fe200078efcff */
[----:B------:R-:W2:Y:S01]  /*0890*/  F2I.FTZ.U32.TRUNC.NTZ R5, R4 ;  /* 0x0000000400057305 */ /* 0x000ea2000021f000 */
[----:B0-----:R-:W-:Y:S01]  /*08a0*/  IMAD.MOV.U32 R6, RZ, RZ, RZ ;  /* 0x000000ffff067224 */ /* 0x001fe200078e00ff */
[----:B------:R-:W-:Y:S01]  /*08b0*/  LOP3.LUT R110, R83, 0x40, RZ, 0xfc, !PT ;  /* 0x00000040536e7812 */ /* 0x000fe200078efcff */
[----:B------:R-:W-:Y:S01]  /*08c0*/  IMAD.SHL.U32 R88, R87, 0x2, RZ ;  /* 0x0000000257587824 */ /* 0x000fe200078e00ff */
[C---:B------:R-:W-:Y:S02]  /*08d0*/  LOP3.LUT R112, R83.reuse, 0x50, RZ, 0xfc, !PT ;  /* 0x0000005053707812 */ /* 0x040fe400078efcff */
[----:B------:R-:W-:Y:S01]  /*08e0*/  LOP3.LUT R94, R83, 0x60, RZ, 0xfc, !PT ;  /* 0x00000060535e7812 */ /* 0x000fe200078efcff */
[----:B----4-:R-:W-:Y:S01]  /*08f0*/  IMAD.MOV R10, RZ, RZ, -R7 ;  /* 0x000000ffff0a7224 */ /* 0x010fe200078e0a07 */
[----:B------:R-:W-:Y:S01]  /*0900*/  LEA.HI R92, R0, 0x70, RZ, 0x1c ;  /* 0x00000070005c7811 */ /* 0x000fe200078fe0ff */
[----:B---3--:R-:W-:Y:S01]  /*0910*/  IMAD.SHL.U32 R105, R93, 0x80, RZ ;  /* 0x000000805d697824 */ /* 0x008fe200078e00ff */
[----:B------:R-:W-:Y:S01]  /*0920*/  LOP3.LUT R106, R83, 0x10, RZ, 0xfc, !PT ;  /* 0x00000010536a7812 */ /* 0x000fe200078efcff */
[----:B------:R-:W-:Y:S01]  /*0930*/  IMAD R11, R10, R15, RZ ;  /* 0x0000000f0a0b7224 */ /* 0x000fe200078e02ff */
[----:B------:R-:W-:Y:S01]  /*0940*/  IABS R10, R17 ;  /* 0x00000011000a7213 */ /* 0x000fe20000000000 */
[----:B------:R-:W-:-:S02]  /*0950*/  IMAD R107, R92, R93, RZ ;  /* 0x0000005d5c6b7224 */ /* 0x000fc400078e02ff */
[----:B------:R-:W-:-:S04]  /*0960*/  IMAD.HI.U32 R7, R7, R11, R6 ;  /* 0x0000000b07077227 */ /* 0x000fc800078e0006 */
[----:B--2---:R-:W-:Y:S02]  /*0970*/  IMAD.MOV R9, RZ, RZ, -R5 ;  /* 0x000000ffff097224 */ /* 0x004fe400078e0a05 */
[----:B------:R-:W-:-:S04]  /*0980*/  IMAD.HI.U32 R7, R7, R8, RZ ;  /* 0x0000000807077227 */ /* 0x000fc800078e00ff */
[----:B------:R-:W-:Y:S02]  /*0990*/  IMAD.MOV R4, RZ, RZ, -R7 ;  /* 0x000000ffff047224 */ /* 0x000fe400078e0a07 */
[----:B------:R-:W-:Y:S02]  /*09a0*/  IMAD R7, R9, R2, RZ ;  /* 0x0000000209077224 */ /* 0x000fe400078e02ff */
[C---:B------:R-:W-:Y:S02]  /*09b0*/  IMAD R8, R15.reuse, R4, R8 ;  /* 0x000000040f087224 */ /* 0x040fe400078e0208 */
[----:B------:R-:W-:Y:S02]  /*09c0*/  IMAD.MOV.U32 R4, RZ, RZ, RZ ;  /* 0x000000ffff047224 */ /* 0x000fe400078e00ff */
[----:B------:R-:W-:Y:S01]  /*09d0*/  IMAD R97, R82, R93, RZ ;  /* 0x0000005d52617224 */ /* 0x000fe200078e02ff */
[----:B------:R-:W-:Y:S01]  /*09e0*/  ISETP.GT.U32.AND P0, PT, R15, R8, PT ;  /* 0x000000080f00720c */ /* 0x000fe20003f04070 */
[----:B------:R-:W-:Y:S01]  /*09f0*/  IMAD.HI.U32 R5, R5, R7, R4 ;  /* 0x0000000705057227 */ /* 0x000fe200078e0004 */
[----:B------:R-:W-:-:S03]  /*0a00*/  IABS R7, R16 ;  /* 0x0000001000077213 */ /* 0x000fc60000000000 */
[----:B------:R-:W-:Y:S02]  /*0a10*/  VIADD R16, R14, 0x2a ;  /* 0x0000002a0e107836 */ /* 0x000fe40000000000 */
[----:B------:R-:W-:-:S03]  /*0a20*/  IMAD.HI.U32 R4, R5, R7, RZ ;  /* 0x0000000705047227 */ /* 0x000fc600078e00ff */
[----:B------:R-:W-:Y:S01]  /*0a30*/  IABS R27, R16 ;  /* 0x00000010001b7213 */ /* 0x000fe20000000000 */
[----:B------:R-:W-:-:S04]  /*0a40*/  IMAD.HI.U32 R6, R5, R10, RZ ;  /* 0x0000000a05067227 */ /* 0x000fc800078e00ff */
[----:B------:R-:W-:Y:S02]  /*0a50*/  @!P0 IMAD.IADD R8, R8, 0x1, -R15 ;  /* 0x0000000108088824 */ /* 0x000fe400078e0a0f */
[----:B------:R-:W-:Y:S02]  /*0a60*/  IMAD.MOV R9, RZ, RZ, -R4 ;  /* 0x000000ffff097224 */ /* 0x000fe400078e0a04 */
[----:B------:R-:W-:Y:S01]  /*0a70*/  IMAD.MOV R11, RZ, RZ, -R6 ;  /* 0x000000ffff0b7224 */ /* 0x000fe200078e0a06 */
[----:B------:R-:W-:Y:S01]  /*0a80*/  ISETP.GT.U32.AND P0, PT, R15, R8, PT ;  /* 0x000000080f00720c */ /* 0x000fe20003f04070 */
[C---:B------:R-:W-:Y:S02]  /*0a90*/  IMAD R7, R2.reuse, R9, R7 ;  /* 0x0000000902077224 */ /* 0x040fe400078e0207 */
[C---:B------:R-:W-:Y:S02]  /*0aa0*/  IMAD R9, R2.reuse, R11, R10 ;  /* 0x0000000b02097224 */ /* 0x040fe400078e020a */
[----:B------:R-:W-:Y:S01]  /*0ab0*/  IMAD.HI.U32 R4, R5, R12, RZ ;  /* 0x0000000c05047227 */ /* 0x000fe200078e00ff */
[----:B------:R-:W-:-:S02]  /*0ac0*/  ISETP.GT.U32.AND P4, PT, R2, R7, PT ;  /* 0x000000070200720c */ /* 0x000fc40003f84070 */
[----:B------:R-:W-:Y:S01]  /*0ad0*/  ISETP.GT.U32.AND P5, PT, R2, R9, PT ;  /* 0x000000090200720c */ /* 0x000fe20003fa4070 */
[----:B------:R-:W-:Y:S02]  /*0ae0*/  IMAD.MOV R11, RZ, RZ, -R4 ;  /* 0x000000ffff0b7224 */ /* 0x000fe400078e0a04 */
[----:B------:R-:W-:-:S04]  /*0af0*/  IMAD.HI.U32 R4, R5, R13, RZ ;  /* 0x0000000d05047227 */ /* 0x000fc800078e00ff */
[----:B------:R-:W-:Y:S01]  /*0b00*/  @!P0 IMAD.IADD R8, R8, 0x1, -R15 ;  /* 0x0000000108088824 */ /* 0x000fe200078e0a0f */
[----:B------:R-:W-:Y:S01]  /*0b10*/  ISETP.GE.AND P0, PT, R80, RZ, PT ;  /* 0x000000ff5000720c */ /* 0x000fe20003f06270 */
[----:B------:R-:W-:Y:S02]  /*0b20*/  IMAD R11, R2, R11, R12 ;  /* 0x0000000b020b7224 */ /* 0x000fe400078e020c */
[----:B------:R-:W-:Y:S01]  /*0b30*/  IMAD.MOV R10, RZ, RZ, -R4 ;  /* 0x000000ffff0a7224 */ /* 0x000fe200078e0a04 */
[----:B------:R-:W-:Y:S01]  /*0b40*/  MOV R4, R8 ;  /* 0x0000000800047202 */ /* 0x000fe20000000f00 */
[----:B------:R-:W-:Y:S01]  /*0b50*/  VIADD R12, R14, 0x36 ;  /* 0x000000360e0c7836 */ /* 0x000fe20000000000 */
[C---:B------:R-:W-:Y:S01]  /*0b60*/  ISETP.GT.U32.AND P1, PT, R2.reuse, R11, PT ;  /* 0x0000000b0200720c */ /* 0x040fe20003f24070 */
[--C-:B------:R-:W-:Y:S01]  /*0b70*/  @!P5 IMAD.IADD R9, R9, 0x1, -R2.reuse ;  /* 0x000000010909d824 */ /* 0x100fe200078e0a02 */
[----:B------:R-:W-:Y:S01]  /*0b80*/  ISETP.GE.AND P5, PT, R17, RZ, PT ;  /* 0x000000ff1100720c */ /* 0x000fe20003fa6270 */
[----:B------:R-:W-:Y:S01]  /*0b90*/  @!P4 IMAD.IADD R7, R7, 0x1, -R2 ;  /* 0x000000010707c824 */ /* 0x000fe200078e0a02 */
[----:B------:R-:W-:Y:S01]  /*0ba0*/  IABS R15, R12 ;  /* 0x0000000c000f7213 */ /* 0x000fe20000000000 */
[C---:B------:R-:W-:Y:S01]  /*0bb0*/  IMAD R13, R2.reuse, R10, R13 ;  /* 0x0000000a020d7224 */ /* 0x040fe200078e020d */
[C---:B------:R-:W-:Y:S01]  /*0bc0*/  ISETP.GT.U32.AND P4, PT, R2.reuse, R9, PT ;  /* 0x000000090200720c */ /* 0x040fe20003f84070 */
[----:B------:R-:W-:Y:S01]  /*0bd0*/  @!P0 IMAD.MOV R4, RZ, RZ, -R4 ;  /* 0x000000ffff048224 */ /* 0x000fe200078e0a04 */
[----:B------:R-:W-:Y:S01]  /*0be0*/  @!P3 LOP3.LUT R4, RZ, R52, RZ, 0x33, !PT ;  /* 0x00000034ff04b212 */ /* 0x000fe200078e33ff */
[----:B------:R-:W-:Y:S01]  /*0bf0*/  IMAD.HI.U32 R6, R5, R15, RZ ;  /* 0x0000000f05067227 */ /* 0x000fe200078e00ff */
[----:B------:R-:W-:-:S02]  /*0c00*/  ISETP.GT.U32.AND P6, PT, R2, R7, PT ;  /* 0x000000070200720c */ /* 0x000fc40003fc4070 */
[----:B------:R-:W-:Y:S01]  /*0c10*/  ISETP.GT.U32.AND P3, PT, R2, R13, PT ;  /* 0x0000000d0200720c */ /* 0x000fe20003f64070 */
[----:B------:R-:W-:Y:S01]  /*0c20*/  IMAD.MOV R6, RZ, RZ, -R6 ;  /* 0x000000ffff067224 */ /* 0x000fe200078e0a06 */
[----:B------:R-:W-:Y:S01]  /*0c30*/  IADD3 R8, PT, PT, R14, 0x32, RZ ;  /* 0x000000320e087810 */ /* 0x000fe20007ffe0ff */
[--C-:B------:R-:W-:Y:S01]  /*0c40*/  @!P1 IMAD.IADD R11, R11, 0x1, -R2.reuse ;  /* 0x000000010b0b9824 */ /* 0x100fe200078e0a02 */
[----:B------:R-:W-:Y:S01]  /*0c50*/  ISETP.GE.AND P1, PT, R18, RZ, PT ;  /* 0x000000ff1200720c */ /* 0x000fe20003f26270 */
[C---:B------:R-:W-:Y:S02]  /*0c60*/  IMAD R15, R2.reuse, R6, R15 ;  /* 0x00000006020f7224 */ /* 0x040fe400078e020f */
[--C-:B------:R-:W-:Y:S01]  /*0c70*/  @!P4 IMAD.IADD R9, R9, 0x1, -R2.reuse ;  /* 0x000000010909c824 */ /* 0x100fe200078e0a02 */
[----:B------:R-:W-:Y:S01]  /*0c80*/  ISETP.GT.U32.AND P0, PT, R2, R11, PT ;  /* 0x0000000b0200720c */ /* 0x000fe20003f04070 */
[----:B------:R-:W-:Y:S01]  /*0c90*/  VIADD R6, R14, 0x34 ;  /* 0x000000340e067836 */ /* 0x000fe20000000000 */
[----:B------:R-:W-:Y:S01]  /*0ca0*/  ISETP.GE.AND P4, PT, R12, RZ, PT ;  /* 0x000000ff0c00720c */ /* 0x000fe20003f86270 */
[--C-:B------:R-:W-:Y:S01]  /*0cb0*/  @!P6 IMAD.IADD R7, R7, 0x1, -R2.reuse ;  /* 0x000000010707e824 */ /* 0x100fe200078e0a02 */
[----:B------:R-:W-:Y:S01]  /*0cc0*/  ISETP.GE.AND P6, PT, R19, RZ, PT ;  /* 0x000000ff1300720c */ /* 0x000fe20003fc6270 */
[--C-:B------:R-:W-:Y:S01]  /*0cd0*/  @!P3 IMAD.IADD R13, R13, 0x1, -R2.reuse ;  /* 0x000000010d0db824 */ /* 0x100fe200078e0a02 */
[----:B------:R-:W-:Y:S01]  /*0ce0*/  IABS R17, R6 ;  /* 0x0000000600117213 */ /* 0x000fe20000000000 */
[----:B------:R-:W-:Y:S01]  /*0cf0*/  @!P5 IMAD.MOV R9, RZ, RZ, -R9 ;  /* 0x000000ffff09d224 */ /* 0x000fe200078e0a09 */
[C---:B------:R-:W-:Y:S01]  /*0d00*/  ISETP.GT.U32.AND P5, PT, R2.reuse, R15, PT ;  /* 0x0000000f0200720c */ /* 0x040fe20003fa4070 */
[----:B------:R-:W-:Y:S01]  /*0d10*/  @!P2 IMAD.MOV R7, RZ, RZ, -R7 ;  /* 0x000000ffff07a224 */ /* 0x000fe200078e0a07 */
[----:B------:R-:W-:Y:S01]  /*0d20*/  ISETP.GT.U32.AND P2, PT, R2, R13, PT ;  /* 0x0000000d0200720c */ /* 0x000fe20003f44070 */
[----:B------:R-:W-:Y:S01]  /*0d30*/  VIADD R12, R14, 0x2e ;  /* 0x0000002e0e0c7836 */ /* 0x000fe20000000000 */
[----:B------:R-:W-:Y:S01]  /*0d40*/  IABS R19, R8 ;  /* 0x0000000800137213 */ /* 0x000fe20000000000 */
[----:B------:R-:W-:Y:S01]  /*0d50*/  @!P0 IMAD.IADD R11, R11, 0x1, -R2 ;  /* 0x000000010b0b8824 */ /* 0x000fe200078e0a02 */
[----:B------:R-:W-:Y:S01]  /*0d60*/  ISETP.GE.AND P0, PT, R6, RZ, PT ;  /* 0x000000ff0600720c */ /* 0x000fe20003f06270 */
[----:B------:R-:W-:Y:S01]  /*0d70*/  IMAD.HI.U32 R6, R5, R17, RZ ;  /* 0x0000001105067227 */ /* 0x000fe200078e00ff */
[----:B------:R-:W-:-:S02]  /*0d80*/  IABS R23, R12 ;  /* 0x0000000c00177213 */ /* 0x000fc40000000000 */
[----:B------:R-:W-:Y:S01]  /*0d90*/  ISETP.GE.AND P3, PT, R8, RZ, PT ;  /* 0x000000ff0800720c */ /* 0x000fe20003f66270 */
[----:B------:R-:W-:Y:S01]  /*0da0*/  VIADD R10, R14, 0x30 ;  /* 0x000000300e0a7836 */ /* 0x000fe20000000000 */
[----:B------:R-:W-:Y:S01]  /*0db0*/  @!P1 IADD3 R11, PT, PT, -R11, RZ, RZ ;  /* 0x000000ff0b0b9210 */ /* 0x000fe20007ffe1ff */
[--C-:B------:R-:W-:Y:S02]  /*0dc0*/  @!P5 IMAD.IADD R15, R15, 0x1, -R2.reuse ;  /* 0x000000010f0fd824 */ /* 0x100fe400078e0a02 */
[----:B------:R-:W-:Y:S01]  /*0dd0*/  @!P2 IMAD.IADD R13, R13, 0x1, -R2 ;  /* 0x000000010d0da824 */ /* 0x000fe200078e0a02 */
[----:B------:R-:W-:Y:S01]  /*0de0*/  ISETP.GE.AND P2, PT, R12, RZ, PT ;  /* 0x000000ff0c00720c */ /* 0x000fe20003f46270 */
[----:B------:R-:W-:Y:S01]  /*0df0*/  IMAD.MOV R12, RZ, RZ, -R6 ;  /* 0x000000ffff0c7224 */ /* 0x000fe200078e0a06 */
[----:B------:R-:W-:Y:S01]  /*0e00*/  ISETP.GT.U32.AND P5, PT, R2, R15, PT ;  /* 0x0000000f0200720c */ /* 0x000fe20003fa4070 */
[----:B------:R-:W-:Y:S01]  /*0e10*/  IMAD.HI.U32 R8, R5, R19, RZ ;  /* 0x0000001305087227 */ /* 0x000fe200078e00ff */
[----:B------:R-:W-:-:S02]  /*0e20*/  IABS R21, R10 ;  /* 0x0000000a00157213 */ /* 0x000fc40000000000 */
[----:B------:R-:W-:Y:S01]  /*0e30*/  ISETP.GE.AND P1, PT, R10, RZ, PT ;  /* 0x000000ff0a00720c */ /* 0x000fe20003f26270 */
[----:B------:R-:W-:Y:S01]  /*0e40*/  IMAD R17, R2, R12, R17 ;  /* 0x0000000c02117224 */ /* 0x000fe200078e0211 */
[----:B------:R-:W-:Y:S01]  /*0e50*/  IADD3 R12, PT, PT, R14, 0x2c, RZ ;  /* 0x0000002c0e0c7810 */ /* 0x000fe20007ffe0ff */
[----:B------:R-:W-:Y:S02]  /*0e60*/  IMAD.MOV R8, RZ, RZ, -R8 ;  /* 0x000000ffff087224 */ /* 0x000fe400078e0a08 */
[----:B------:R-:W-:Y:S01]  /*0e70*/  @!P6 IMAD.MOV R13, RZ, RZ, -R13 ;  /* 0x000000ffff0de224 */ /* 0x000fe200078e0a0d */
[----:B------:R-:W-:Y:S01]  /*0e80*/  ISETP.GT.U32.AND P6, PT, R2, R17, PT ;  /* 0x000000110200720c */ /* 0x000fe20003fc4070 */
[----:B------:R-:W-:Y:S01]  /*0e90*/  IMAD.HI.U32 R6, R5, R21, RZ ;  /* 0x0000001505067227 */ /* 0x000fe200078e00ff */
[----:B------:R-:W-:-:S03]  /*0ea0*/  IABS R25, R12 ;  /* 0x0000000c00197213 */ /* 0x000fc60000000000 */
[C---:B------:R-:W-:Y:S02]  /*0eb0*/  IMAD R19, R2.reuse, R8, R19 ;  /* 0x0000000802137224 */ /* 0x040fe400078e0213 */
[----:B------:R-:W-:Y:S02]  /*0ec0*/  IMAD.MOV R6, RZ, RZ, -R6 ;  /* 0x000000ffff067224 */ /* 0x000fe400078e0a06 */
[----:B------:R-:W-:Y:S01]  /*0ed0*/  @!P5 IMAD.IADD R15, R15, 0x1, -R2 ;  /* 0x000000010f0fd824 */ /* 0x000fe200078e0a02 */
[C---:B------:R-:W-:Y:S01]  /*0ee0*/  ISETP.GT.U32.AND P5, PT, R2.reuse, R19, PT ;  /* 0x000000130200720c */ /* 0x040fe20003fa4070 */
[C---:B------:R-:W-:Y:S02]  /*0ef0*/  IMAD R21, R2.reuse, R6, R21 ;  /* 0x0000000602157224 */ /* 0x040fe400078e0215 */
[----:B------:R-:W-:Y:S01]  /*0f00*/  @!P6 IADD3 R17, PT, PT, R17, -R2, RZ ;  /* 0x800000021111e210 */ /* 0x000fe20007ffe0ff */
[----:B------:R-:W-:Y:S02]  /*0f10*/  IMAD.HI.U32 R6, R5, R25, RZ ;  /* 0x0000001905067227 */ /* 0x000fe400078e00ff */
[----:B------:R-:W-:-:S02]  /*0f20*/  ISETP.GT.U32.AND P6, PT, R2, R21, PT ;  /* 0x000000150200720c */ /* 0x000fc40003fc4070 */
[----:B------:R-:W-:Y:S02]  /*0f30*/  IMAD.MOV R6, RZ, RZ, -R6 ;  /* 0x000000ffff067224 */ /* 0x000fe400078e0a06 */
[----:B------:R-:W-:-:S04]  /*0f40*/  IMAD.HI.U32 R10, R5, R23, RZ ;  /* 0x00000017050a7227 */ /* 0x000fc800078e00ff */
[----:B------:R-:W-:Y:S01]  /*0f50*/  @!P5 IMAD.IADD R19, R19, 0x1, -R2 ;  /* 0x000000011313d824 */ /* 0x000fe200078e0a02 */
[C---:B------:R-:W-:Y:S01]  /*0f60*/  ISETP.GT.U32.AND P5, PT, R2.reuse, R17, PT ;  /* 0x000000110200720c */ /* 0x040fe20003fa4070 */
[----:B------:R-:W-:Y:S02]  /*0f70*/  IMAD R25, R2, R6, R25 ;  /* 0x0000000602197224 */ /* 0x000fe400078e0219 */
[----:B------:R-:W-:-:S04]  /*0f80*/  IMAD.HI.U32 R6, R5, R27, RZ ;  /* 0x0000001b05067227 */ /* 0x000fc800078e00ff */
[----:B------:R-:W-:Y:S01]  /*0f90*/  @!P6 IMAD.IADD R21, R21, 0x1, -R2 ;  /* 0x000000011515e824 */ /* 0x000fe200078e0a02 */
[C---:B------:R-:W-:Y:S01]  /*0fa0*/  ISETP.GT.U32.AND P6, PT, R2.reuse, R19, PT ;  /* 0x000000130200720c */ /* 0x040fe20003fc4070 */
[----:B------:R-:W-:Y:S02]  /*0fb0*/  IMAD.MOV R6, RZ, RZ, -R6 ;  /* 0x000000ffff067224 */ /* 0x000fe400078e0a06 */
[----:B------:R-:W-:Y:S02]  /*0fc0*/  IMAD.MOV R10, RZ, RZ, -R10 ;  /* 0x000000ffff0a7224 */ /* 0x000fe400078e0a0a */
[----:B------:R-:W-:Y:S02]  /*0fd0*/  @!P5 IMAD.IADD R17, R17, 0x1, -R2 ;  /* 0x000000011111d824 */ /* 0x000fe400078e0a02 */
[C---:B------:R-:W-:Y:S02]  /*0fe0*/  IMAD R27, R2.reuse, R6, R27 ;  /* 0x00000006021b7224 */ /* 0x040fe400078e021b */
[----:B------:R-:W-:Y:S01]  /*0ff0*/  @!P0 IMAD.MOV R17, RZ, RZ, -R17 ;  /* 0x000000ffff118224 */ /* 0x000fe200078e0a11 */
[C---:B------:R-:W-:Y:S01]  /*1000*/  ISETP.GT.U32.AND P0, PT, R2.reuse, R25, PT ;  /* 0x000000190200720c */ /* 0x040fe20003f04070 */
[----:B------:R-:W-:-:S02]  /*1010*/  IMAD R23, R2, R10, R23 ;  /* 0x0000000a02177224 */ /* 0x000fc400078e0217 */
[----:B------:R-:W-:Y:S01]  /*1020*/  @!P6 IMAD.IADD R19, R19, 0x1, -R2 ;  /* 0x000000011313e824 */ /* 0x000fe200078e0a02 */
[C---:B------:R-:W-:Y:S01]  /*1030*/  ISETP.GT.U32.AND P6, PT, R2.reuse, R27, PT ;  /* 0x0000001b0200720c */ /* 0x040fe20003fc4070 */
[----:B------:R-:W-:Y:S01]  /*1040*/  IMAD.HI.U32 R6, R5, R33, RZ ;  /* 0x0000002105067227 */ /* 0x000fe200078e00ff */
[----:B------:R-:W-:-:S03]  /*1050*/  ISETP.GT.U32.AND P5, PT, R2, R23, PT ;  /* 0x000000170200720c */ /* 0x000fc60003fa4070 */
[----:B------:R-:W-:Y:S02]  /*1060*/  VIADD R18, R14, 0x28 ;  /* 0x000000280e127836 */ /* 0x000fe40000000000 */
[----:B------:R-:W-:Y:S02]  /*1070*/  IMAD.MOV R6, RZ, RZ, -R6 ;  /* 0x000000ffff067224 */ /* 0x000fe400078e0a06 */
[--C-:B------:R-:W-:Y:S01]  /*1080*/  @!P0 IMAD.IADD R25, R25, 0x1, -R2.reuse ;  /* 0x0000000119198824 */ /* 0x100fe200078e0a02 */
[----:B------:R-:W-:Y:S01]  /*1090*/  IABS R29, R18 ;  /* 0x00000012001d7213 */ /* 0x000fe20000000000 */
[C---:B------:R-:W-:Y:S02]  /*10a0*/  IMAD R33, R2.reuse, R6, R33 ;  /* 0x0000000602217224 */ /* 0x040fe400078e0221 */
[----:B------:R-:W-:Y:S01]  /*10b0*/  @!P6 IMAD.IADD R27, R27, 0x1, -R2 ;  /* 0x000000011b1be824 */ /* 0x000fe200078e0a02 */
[----:B------:R-:W-:Y:S01]  /*10c0*/  ISETP.GT.U32.AND P6, PT, R2, R25, PT ;  /* 0x000000190200720c */ /* 0x000fe20003fc4070 */
[----:B------:R-:W-:-:S04]  /*10d0*/  IMAD.HI.U32 R10, R5, R31, RZ ;  /* 0x0000001f050a7227 */ /* 0x000fc800078e00ff */
[----:B------:R-:W-:-:S04]  /*10e0*/  IMAD.HI.U32 R8, R5, R29, RZ ;  /* 0x0000001d05087227 */ /* 0x000fc800078e00ff */
[----:B------:R-:W-:Y:S01]  /*10f0*/  @!P4 IMAD.MOV R15, RZ, RZ, -R15 ;  /* 0x000000ffff0fc224 */ /* 0x000fe200078e0a0f */
[----:B------:R-:W-:Y:S01]  /*1100*/  ISETP.GT.U32.AND P4, PT, R2, R21, PT ;  /* 0x000000150200720c */ /* 0x000fe20003f84070 */
[--C-:B------:R-:W-:Y:S01]  /*1110*/  @!P5 IMAD.IADD R23, R23, 0x1, -R2.reuse ;  /* 0x000000011717d824 */ /* 0x100fe200078e0a02 */
[----:B------:R-:W-:Y:S01]  /*1120*/  ISETP.GE.AND P5, PT, R12, RZ, PT ;  /* 0x000000ff0c00720c */ /* 0x000fe20003fa6270 */
[----:B------:R-:W-:Y:S01]  /*1130*/  @!P6 IMAD.IADD R25, R25, 0x1, -R2 ;  /* 0x000000011919e824 */ /* 0x000fe200078e0a02 */
[----:B------:R-:W-:Y:S01]  /*1140*/  ISETP.GT.U32.AND P6, PT, R2, R33, PT ;  /* 0x000000210200720c */ /* 0x000fe20003fc4070 */
[----:B------:R-:W-:Y:S01]  /*1150*/  IMAD.MOV R10, RZ, RZ, -R10 ;  /* 0x000000ffff0a7224 */ /* 0x000fe200078e0a0a */
[----:B------:R-:W-:Y:S01]  /*1160*/  IADD3 R12, PT, PT, R14, 0x22, RZ ;  /* 0x000000220e0c7810 */ /* 0x000fe20007ffe0ff */
[----:B------:R-:W-:Y:S01]  /*1170*/  @!P3 IMAD.MOV R19, RZ, RZ, -R19 ;  /* 0x000000ffff13b224 */ /* 0x000fe200078e0a13 */
[----:B------:R-:W-:Y:S01]  /*1180*/  IADD3 R8, PT, PT, -R8, RZ, RZ ;  /* 0x000000ff08087210 */ /* 0x000fe20007ffe1ff */
[----:B------:R-:W-:Y:S01]  /*1190*/  IMAD R31, R2, R10, R31 ;  /* 0x0000000a021f7224 */ /* 0x000fe200078e021f */
[----:B------:R-:W-:Y:S01]  /*11a0*/  IABS R35, R12 ;  /* 0x0000000c00237213 */ /* 0x000fe20000000000 */
[----:B------:R-:W-:Y:S01]  /*11b0*/  VIADD R10, R14, 0x20 ;  /* 0x000000200e0a7836 */ /* 0x000fe20000000000 */
[C---:B------:R-:W-:Y:S01]  /*11c0*/  ISETP.GT.U32.AND P0, PT, R2.reuse, R23, PT ;  /* 0x000000170200720c */ /* 0x040fe20003f04070 */
[C---:B------:R-:W-:Y:S01]  /*11d0*/  IMAD R29, R2.reuse, R8, R29 ;  /* 0x00000008021d7224 */ /* 0x040fe200078e021d */
[----:B------:R-:W-:Y:S01]  /*11e0*/  ISETP.GT.U32.AND P3, PT, R2, R27, PT ;  /* 0x0000001b0200720c */ /* 0x000fe20003f64070 */
[----:B------:R-:W-:Y:S01]  /*11f0*/  IMAD.HI.U32 R6, R5, R35, RZ ;  /* 0x0000002305067227 */ /* 0x000fe200078e00ff */
[----:B------:R-:W-:-:S02]  /*1200*/  IABS R37, R10 ;  /* 0x0000000a00257213 */ /* 0x000fc40000000000 */
[-C--:B------:R-:W-:Y:S01]  /*1210*/  @!P6 IADD3 R33, PT, PT, R33, -R2.reuse, RZ ;  /* 0x800000022121e210 */ /* 0x080fe20007ffe0ff */
[----:B------:R-:W-:Y:S01]  /*1220*/  @!P4 IMAD.IADD R21, R21, 0x1, -R2 ;  /* 0x000000011515c824 */ /* 0x000fe200078e0a02 */
[C---:B------:R-:W-:Y:S01]  /*1230*/  ISETP.GT.U32.AND P4, PT, R2.reuse, R29, PT ;  /* 0x0000001d0200720c */ /* 0x040fe20003f84070 */
[----:B------:R-:W-:Y:S01]  /*1240*/  IMAD.MOV R8, RZ, RZ, -R6 ;  /* 0x000000ffff087224 */ /* 0x000fe200078e0a06 */
[C---:B------:R-:W-:Y:S01]  /*1250*/  ISETP.GT.U32.AND P6, PT, R2.reuse, R33, PT ;  /* 0x000000210200720c */ /* 0x040fe20003fc4070 */
[----:B------:R-:W-:Y:S02]  /*1260*/  IMAD.HI.U32 R6, R5, R37, RZ ;  /* 0x0000002505067227 */ /* 0x000fe400078e00ff */
[----:B------:R-:W-:Y:S02]  /*1270*/  @!P0 IADD3 R23, PT, PT, R23, -R2, RZ ;  /* 0x8000000217178210 */ /* 0x000fe40007ffe0ff */
[----:B------:R-:W-:Y:S01]  /*1280*/  @!P1 IMAD.MOV R21, RZ, RZ, -R21 ;  /* 0x000000ffff159224 */ /* 0x000fe200078e0a15 */
[C---:B------:R-:W-:Y:S01]  /*1290*/  ISETP.GT.U32.AND P1, PT, R2.reuse, R31, PT ;  /* 0x0000001f0200720c */ /* 0x040fe20003f24070 */
[----:B------:R-:W-:Y:S01]  /*12a0*/  IMAD R35, R2, R8, R35 ;  /* 0x0000000802237224 */ /* 0x000fe200078e0223 */
[----:B------:R-:W-:Y:S01]  /*12b0*/  ISETP.GE.AND P0, PT, R16, RZ, PT ;  /* 0x000000ff1000720c */ /* 0x000fe20003f06270 */
[----:B------:R-:W-:-:S02]  /*12c0*/  IMAD.MOV R8, RZ, RZ, -R6 ;  /* 0x000000ffff087224 */ /* 0x000fc400078e0a06 */
[--C-:B------:R-:W-:Y:S02]  /*12d0*/  @!P4 IMAD.IADD R29, R29, 0x1, -R2.reuse ;  /* 0x000000011d1dc824 */ /* 0x100fe400078e0a02 */
[C---:B------:R-:W-:Y:S02]  /*12e0*/  IMAD R37, R2.reuse, R8, R37 ;  /* 0x0000000802257224 */ /* 0x040fe400078e0225 */
[--C-:B------:R-:W-:Y:S01]  /*12f0*/  @!P6 IMAD.IADD R33, R33, 0x1, -R2.reuse ;  /* 0x000000012121e824 */ /* 0x100fe200078e0a02 */
[C---:B------:R-:W-:Y:S01]  /*1300*/  ISETP.GT.U32.AND P4, PT, R2.reuse, R29, PT ;  /* 0x0000001d0200720c */ /* 0x040fe20003f84070 */
[----:B------:R-:W-:Y:S01]  /*1310*/  @!P5 IMAD.MOV R25, RZ, RZ, -R25 ;  /* 0x000000ffff19d224 */ /* 0x000fe200078e0a19 */
[C---:B------:R-:W-:Y:S01]  /*1320*/  ISETP.GT.U32.AND P6, PT, R2.reuse, R37, PT ;  /* 0x000000250200720c */ /* 0x040fe20003fc4070 */
[--C-:B------:R-:W-:Y:S01]  /*1330*/  @!P1 IMAD.IADD R31, R31, 0x1, -R2.reuse ;  /* 0x000000011f1f9824 */ /* 0x100fe200078e0a02 */
[----:B------:R-:W-:Y:S01]  /*1340*/  ISETP.GT.U32.AND P5, PT, R2, R35, PT ;  /* 0x000000230200720c */ /* 0x000fe20003fa4070 */
[----:B------:R-:W-:Y:S01]  /*1350*/  @!P2 IMAD.MOV R23, RZ, RZ, -R23 ;  /* 0x000000ffff17a224 */ /* 0x000fe200078e0a17 */
[----:B------:R-:W-:Y:S01]  /*1360*/  ISETP.GE.AND P1, PT, R22, RZ, PT ;  /* 0x000000ff1600720c */ /* 0x000fe20003f26270 */
[--C-:B------:R-:W-:Y:S01]  /*1370*/  @!P3 IMAD.IADD R27, R27, 0x1, -R2.reuse ;  /* 0x000000011b1bb824 */ /* 0x100fe200078e0a02 */
[----:B------:R-:W-:Y:S01]  /*1380*/  ISETP.GT.U32.AND P2, PT, R2, R31, PT ;  /* 0x0000001f0200720c */ /* 0x000fe20003f44070 */
[----:B------:R-:W-:Y:S01]  /*1390*/  VIADD R8, R14, 0x1c ;  /* 0x0000001c0e087836 */ /* 0x000fe20000000000 */
[----:B------:R-:W-:Y:S01]  /*13a0*/  ISETP.GE.AND P3, PT, R18, RZ, PT ;  /* 0x000000ff1200720c */ /* 0x000fe20003f66270 */
[C---:B------:R-:W-:Y:S01]  /*13b0*/  VIADD R6, R14.reuse, 0x1e ;  /* 0x0000001e0e067836 */ /* 0x040fe20000000000 */
[----:B------:R-:W-:Y:S01]  /*13c0*/  IADD3 R18, PT, PT, R14, 0x14, RZ ;  /* 0x000000140e127810 */ /* 0x000fe20007ffe0ff */
[--C-:B------:R-:W-:Y:S01]  /*13d0*/  @!P4 IMAD.IADD R29, R29, 0x1, -R2.reuse ;  /* 0x000000011d1dc824 */ /* 0x100fe200078e0a02 */
[----:B------:R-:W-:Y:S01]  /*13e0*/  IABS R41, R8 ;  /* 0x0000000800297213 */ /* 0x000fe20000000000 */
[--C-:B------:R-:W-:Y:S01]  /*13f0*/  @!P6 IMAD.IADD R37, R37, 0x1, -R2.reuse ;  /* 0x000000012525e824 */ /* 0x100fe200078e0a02 */
[----:B------:R-:W-:Y:S01]  /*1400*/  ISETP.GE.AND P4, PT, R20, RZ, PT ;  /* 0x000000ff1400720c */ /* 0x000fe20003f86270 */
[----:B------:R-:W-:Y:S01]  /*1410*/  @!P5 IMAD.IADD R35, R35, 0x1, -R2 ;  /* 0x000000012323d824 */ /* 0x000fe200078e0a02 */
[----:B------:R-:W-:Y:S01]  /*1420*/  ISETP.GE.AND P5, PT, R8, RZ, PT ;  /* 0x000000ff0800720c */ /* 0x000fe20003fa6270 */
[----:B------:R-:W-:Y:S01]  /*1430*/  IMAD.HI.U32 R8, R5, R41, RZ ;  /* 0x0000002905087227 */ /* 0x000fe200078e00ff */
[----:B------:R-:W-:-:S02]  /*1440*/  ISETP.GT.U32.AND P6, PT, R2, R37, PT ;  /* 0x000000250200720c */ /* 0x000fc40003fc4070 */
[----:B------:R-:W-:Y:S01]  /*1450*/  IABS R39, R6 ;  /* 0x0000000600277213 */ /* 0x000fe20000000000 */
[----:B------:R-:W-:Y:S01]  /*1460*/  @!P3 IMAD.MOV R29, RZ, RZ, -R29 ;  /* 0x000000ffff1db224 */ /* 0x000fe200078e0a1d */
[----:B------:R-:W-:Y:S01]  /*1470*/  @!P2 IADD3 R31, PT, PT, R31, -R2, RZ ;  /* 0x800000021f1fa210 */ /* 0x000fe20007ffe0ff */
[----:B------:R-:W-:Y:S01]  /*1480*/  IMAD.MOV R8, RZ, RZ, -R8 ;  /* 0x000000ffff087224 */ /* 0x000fe200078e0a08 */
[----:B------:R-:W-:Y:S01]  /*1490*/  ISETP.GE.AND P2, PT, R6, RZ, PT ;  /* 0x000000ff0600720c */ /* 0x000fe20003f46270 */
[----:B------:R-:W-:Y:S01]  /*14a0*/  IMAD.HI.U32 R6, R5, R39, RZ ;  /* 0x0000002705067227 */ /* 0x000fe200078e00ff */
[----:B------:R-:W-:Y:S02]  /*14b0*/  ISETP.GE.AND P3, PT, R10, RZ, PT ;  /* 0x000000ff0a00720c */ /* 0x000fe40003f66270 */
[----:B------:R-:W-:Y:S01]  /*14c0*/  IABS R49, R18 ;  /* 0x0000001200317213 */ /* 0x000fe20000000000 */
[----:B------:R-:W-:Y:S01]  /*14d0*/  VIADD R10, R14, 0x1a ;  /* 0x0000001a0e0a7836 */ /* 0x000fe20000000000 */
[----:B------:R-:W-:Y:S01]  /*14e0*/  IADD3 R6, PT, PT, -R6, RZ, RZ ;  /* 0x000000ff06067210 */ /* 0x000fe20007ffe1ff */
[----:B------:R-:W-:Y:S01]  /*14f0*/  @!P0 IMAD.MOV R27, RZ, RZ, -R27 ;  /* 0x000000ffff1b8224 */ /* 0x000fe200078e0a1b */
[----:B------:R-:W-:Y:S01]  /*1500*/  ISETP.GE.AND P0, PT, R12, RZ, PT ;  /* 0x000000ff0c00720c */ /* 0x000fe20003f06270 */
[----:B------:R-:W-:Y:S01]  /*1510*/  IMAD R41, R2, R8, R41 ;  /* 0x0000000802297224 */ /* 0x000fe200078e0229 */
[----:B------:R-:W-:Y:S01]  /*1520*/  IABS R43, R10 ;  /* 0x0000000a002b7213 */ /* 0x000fe20000000000 */
[----:B------:R-:W-:-:S02]  /*1530*/  VIADD R12, R14, 0x18 ;  /* 0x000000180e0c7836 */ /* 0x000fc40000000000 */
[----:B------:R-:W-:Y:S01]  /*1540*/  @!P4 IMAD.MOV R31, RZ, RZ, -R31 ;  /* 0x000000ffff1fc224 */ /* 0x000fe200078e0a1f */
[C---:B------:R-:W-:Y:S01]  /*1550*/  ISETP.GT.U32.AND P4, PT, R2.reuse, R35, PT ;  /* 0x000000230200720c */ /* 0x040fe20003f84070 */
[----:B------:R-:W-:Y:S01]  /*1560*/  @!P6 IMAD.IADD R37, R37, 0x1, -R2 ;  /* 0x000000012525e824 */ /* 0x000fe200078e0a02 */
[C---:B------:R-:W-:Y:S01]  /*1570*/  ISETP.GT.U32.AND P6, PT, R2.reuse, R41, PT ;  /* 0x000000290200720c */ /* 0x040fe20003fc4070 */
[----:B------:R-:W-:Y:S01]  /*1580*/  IMAD R39, R2, R6, R39 ;  /* 0x0000000602277224 */ /* 0x000fe200078e0227 */
[----:B------:R-:W-:Y:S01]  /*1590*/  IABS R45, R12 ;  /* 0x0000000c002d7213 */ /* 0x000fe20000000000 */
[----:B------:R-:W-:Y:S02]  /*15a0*/  VIADD R16, R14, 0x16 ;  /* 0x000000160e107836 */ /* 0x000fe40000000000 */
[----:B------:R-:W-:-:S03]  /*15b0*/  IMAD.HI.U32 R6, R5, R43, RZ ;  /* 0x0000002b05067227 */ /* 0x000fc600078e00ff */
[----:B------:R-:W-:Y:S01]  /*15c0*/  IABS R47, R16 ;  /* 0x00000010002f7213 */ /* 0x000fe20000000000 */
[----:B------:R-:W-:-:S04]  /*15d0*/  IMAD.HI.U32 R8, R5, R45, RZ ;  /* 0x0000002d05087227 */ /* 0x000fc800078e00ff */
[----:B------:R-:W-:Y:S02]  /*15e0*/  IMAD.MOV R6, RZ, RZ, -R6 ;  /* 0x000000ffff067224 */ /* 0x000fe400078e0a06 */
[----:B------:R-:W-:Y:S01]  /*15f0*/  @!P4 IMAD.IADD R35, R35, 0x1, -R2 ;  /* 0x000000012323c824 */ /* 0x000fe200078e0a02 */
[C---:B------:R-:W-:Y:S01]  /*1600*/  ISETP.GT.U32.AND P4, PT, R2.reuse, R39, PT ;  /* 0x000000270200720c */ /* 0x040fe20003f84070 */
[----:B------:R-:W-:Y:S02]  /*1610*/  IMAD.MOV R8, RZ, RZ, -R8 ;  /* 0x000000ffff087224 */ /* 0x000fe400078e0a08 */
[----:B------:R-:W-:Y:S02]  /*1620*/  IMAD R43, R2, R6, R43 ;  /* 0x00000006022b7224 */ /* 0x000fe400078e022b */
[----:B------:R-:W-:-:S04]  /*1630*/  IMAD.HI.U32 R6, R5, R47, RZ ;  /* 0x0000002f05067227 */ /* 0x000fc800078e00ff */
[----:B------:R-:W-:Y:S02]  /*1640*/  @!P6 IMAD.IADD R41, R41, 0x1, -R2 ;  /* 0x000000012929e824 */ /* 0x000fe400078e0a02 */
[C---:B------:R-:W-:Y:S02]  /*1650*/  IMAD R45, R2.reuse, R8, R45 ;  /* 0x00000008022d7224 */ /* 0x040fe400078e022d */
[----:B------:R-:W-:Y:S02]  /*1660*/  IMAD.MOV R8, RZ, RZ, -R6 ;  /* 0x000000ffff087224 */ /* 0x000fe400078e0a06 */
[----:B------:R-:W-:Y:S01]  /*1670*/  IMAD.HI.U32 R6, R5, R49, RZ ;  /* 0x0000003105067227 */ /* 0x000fe200078e00ff */
[----:B------:R-:W-:-:S03]  /*1680*/  ISETP.GT.U32.AND P6, PT, R2, R45, PT ;  /* 0x0000002d0200720c */ /* 0x000fc60003fc4070 */
[----:B------:R-:W-:Y:S01]  /*1690*/  @!P1 IMAD.MOV R33, RZ, RZ, -R33 ;  /* 0x000000ffff219224 */ /* 0x000fe200078e0a21 */
[----:B------:R-:W-:Y:S01]  /*16a0*/  ISETP.GT.U32.AND P1, PT, R2, R41, PT ;  /* 0x000000290200720c */ /* 0x000fe20003f24070 */
[----:B------:R-:W-:Y:S01]  /*16b0*/  VIADD R20, R14, 0x12 ;  /* 0x000000120e147836 */ /* 0x000fe20000000000 */
[----:B------:R-:W-:Y:S01]  /*16c0*/  IADD3 R6, PT, PT, -R6, RZ, RZ ;  /* 0x000000ff06067210 */ /* 0x000fe20007ffe1ff */
[----:B------:R-:W-:Y:S02]  /*16d0*/  VIADD R22, R14, 0x10 ;  /* 0x000000100e167836 */ /* 0x000fe40000000000 */
[----:B------:R-:W-:Y:S01]  /*16e0*/  @!P4 IMAD.IADD R39, R39, 0x1, -R2 ;  /* 0x000000012727c824 */ /* 0x000fe200078e0a02 */
[----:B------:R-:W-:Y:S01]  /*16f0*/  IABS R51, R20 ;  /* 0x0000001400337213 */ /* 0x000fe20000000000 */
[C---:B------:R-:W-:Y:S01]  /*1700*/  IMAD R47, R2.reuse, R8, R47 ;  /* 0x00000008022f7224 */ /* 0x040fe200078e022f */
[C---:B------:R-:W-:Y:S01]  /*1710*/  ISETP.GT.U32.AND P4, PT, R2.reuse, R43, PT ;  /* 0x0000002b0200720c */ /* 0x040fe20003f84070 */
[----:B------:R-:W-:Y:S01]  /*1720*/  IMAD R49, R2, R6, R49 ;  /* 0x0000000602317224 */ /* 0x000fe200078e0231 */
[----:B------:R-:W-:Y:S01]  /*1730*/  IABS R55, R22 ;  /* 0x0000001600377213 */ /* 0x000fe20000000000 */
[----:B------:R-:W-:-:S02]  /*1740*/  IMAD.HI.U32 R8, R5, R51, RZ ;  /* 0x0000003305087227 */ /* 0x000fc400078e00ff */
[----:B------:R-:W-:Y:S02]  /*1750*/  @!P1 IADD3 R41, PT, PT, R41, -R2, RZ ;  /* 0x8000000229299210 */ /* 0x000fe40007ffe0ff */
[----:B------:R-:W-:Y:S01]  /*1760*/  IMAD.MOV R8, RZ, RZ, -R8 ;  /* 0x000000ffff087224 */ /* 0x000fe200078e0a08 */
[----:B------:R-:W-:Y:S01]  /*1770*/  ISETP.GT.U32.AND P1, PT, R2, R49, PT ;  /* 0x000000310200720c */ /* 0x000fe20003f24070 */
[----:B------:R-:W-:-:S04]  /*1780*/  IMAD.HI.U32 R6, R5, R55, RZ ;  /* 0x0000003705067227 */ /* 0x000fc800078e00ff */
[C---:B------:R-:W-:Y:S02]  /*1790*/  IMAD R51, R2.reuse, R8, R51 ;  /* 0x0000000802337224 */ /* 0x040fe400078e0233 */
[----:B------:R-:W-:Y:S02]  /*17a0*/  IMAD.MOV R8, RZ, RZ, -R6 ;  /* 0x000000ffff087224 */ /* 0x000fe400078e0a06 */
[--C-:B------:R-:W-:Y:S01]  /*17b0*/  @!P4 IMAD.IADD R43, R43, 0x1, -R2.reuse ;  /* 0x000000012b2bc824 */ /* 0x100fe200078e0a02 */
[C---:B------:R-:W-:Y:S01]  /*17c0*/  ISETP.GT.U32.AND P4, PT, R2.reuse, R39, PT ;  /* 0x000000270200720c */ /* 0x040fe20003f84070 */
[C---:B------:R-:W-:Y:S02]  /*17d0*/  IMAD R55, R2.reuse, R8, R55 ;  /* 0x0000000802377224 */ /* 0x040fe400078e0237 */
[----:B------:R-:W-:Y:S01]  /*17e0*/  @!P6 IMAD.IADD R45, R45, 0x1, -R2 ;  /* 0x000000012d2de824 */ /* 0x000fe200078e0a02 */
[----:B------:R-:W-:Y:S01]  /*17f0*/  ISETP.GT.U32.AND P6, PT, R2, R43, PT ;  /* 0x0000002b0200720c */ /* 0x000fe20003fc4070 */
[----:B------:R-:W-:Y:S01]  /*1800*/  IMAD.HI.U32 R6, R5, R57, RZ ;  /* 0x0000003905067227 */ /* 0x000fe200078e00ff */
[----:B------:R-:W-:-:S02]  /*1810*/  @!P1 IADD3 R49, PT, PT, R49, -R2, RZ ;  /* 0x8000000231319210 */ /* 0x000fc40007ffe0ff */
[C---:B------:R-:W-:Y:S01]  /*1820*/  ISETP.GT.U32.AND P1, PT, R2.reuse, R55, PT ;  /* 0x000000370200720c */ /* 0x040fe20003f24070 */
[----:B------:R-:W-:Y:S02]  /*1830*/  IMAD.MOV R6, RZ, RZ, -R6 ;  /* 0x000000ffff067224 */ /* 0x000fe400078e0a06 */
[----:B------:R-:W-:Y:S01]  /*1840*/  @!P0 IMAD.MOV R35, RZ, RZ, -R35 ;  /* 0x000000ffff238224 */ /* 0x000fe200078e0a23 */
[C---:B------:R-:W-:Y:S01]  /*1850*/  ISETP.GT.U32.AND P0, PT, R2.reuse, R45, PT ;  /* 0x0000002d0200720c */ /* 0x040fe20003f04070 */
[----:B------:R-:W-:Y:S02]  /*1860*/  IMAD R57, R2, R6, R57 ;  /* 0x0000000602397224 */ /* 0x000fe400078e0239 */
[----:B------:R-:W-:-:S04]  /*1870*/  IMAD.HI.U32 R6, R5, R59, RZ ;  /* 0x0000003b05067227 */ /* 0x000fc800078e00ff */
[----:B------:R-:W-:Y:S01]  /*1880*/  @!P6 IMAD.IADD R43, R43, 0x1, -R2 ;  /* 0x000000012b2be824 */ /* 0x000fe200078e0a02 */
[C---:B------:R-:W-:Y:S01]  /*1890*/  ISETP.GT.U32.AND P6, PT, R2.reuse, R51, PT ;  /* 0x000000330200720c */ /* 0x040fe20003fc4070 */
[----:B------:R-:W-:Y:S01]  /*18a0*/  IMAD.MOV R6, RZ, RZ, -R6 ;  /* 0x000000ffff067224 */ /* 0x000fe200078e0a06 */
[----:B------:R-:W-:Y:S01]  /*18b0*/  @!P1 IADD3 R55, PT, PT, R55, -R2, RZ ;  /* 0x8000000237379210 */ /* 0x000fe20007ffe0ff */
[--C-:B------:R-:W-:Y:S01]  /*18c0*/  @!P4 IMAD.IADD R39, R39, 0x1, -R2.reuse ;  /* 0x000000012727c824 */ /* 0x100fe200078e0a02 */
[C---:B------:R-:W-:Y:S01]  /*18d0*/  ISETP.GT.U32.AND P1, PT, R2.reuse, R57, PT ;  /* 0x000000390200720c */ /* 0x040fe20003f24070 */
[C---:B------:R-:W-:Y:S01]  /*18e0*/  IMAD R59, R2.reuse, R6, R59 ;  /* 0x00000006023b7224 */ /* 0x040fe200078e023b */
[----:B------:R-:W-:Y:S01]  /*18f0*/  ISETP.GT.U32.AND P4, PT, R2, R47, PT ;  /* 0x0000002f0200720c */ /* 0x000fe20003f84070 */
[----:B------:R-:W-:Y:S01]  /*1900*/  @!P0 IMAD.IADD R45, R45, 0x1, -R2 ;  /* 0x000000012d2d8824 */ /* 0x000fe200078e0a02 */
[----:B------:R-:W-:Y:S01]  /*1910*/  ISETP.GE.AND P0, PT, R10, RZ, PT ;  /* 0x000000ff0a00720c */ /* 0x000fe20003f06270 */
[----:B------:R-:W-:-:S02]  /*1920*/  @!P3 IMAD.MOV R37, RZ, RZ, -R37 ;  /* 0x000000ffff25b224 */ /* 0x000fc400078e0a25 */
[----:B------:R-:W-:-:S04]  /*1930*/  IMAD.HI.U32 R10, R5, R65, RZ ;  /* 0x00000041050a7227 */ /* 0x000fc800078e00ff */
[--C-:B------:R-:W-:Y:S01]  /*1940*/  @!P6 IMAD.IADD R51, R51, 0x1, -R2.reuse ;  /* 0x000000013333e824 */ /* 0x100fe200078e0a02 */
[----:B------:R-:W-:Y:S01]  /*1950*/  ISETP.GE.AND P6, PT, R16, RZ, PT ;  /* 0x000000ff1000720c */ /* 0x000fe20003fc6270 */
[----:B------:R-:W-:Y:S02]  /*1960*/  VIADD R16, R14, 0xa ;  /* 0x0000000a0e107836 */ /* 0x000fe40000000000 */
[--C-:B------:R-:W-:Y:S01]  /*1970*/  @!P1 IMAD.IADD R57, R57, 0x1, -R2.reuse ;  /* 0x0000000139399824 */ /* 0x100fe200078e0a02 */
[C---:B------:R-:W-:Y:S01]  /*1980*/  ISETP.GT.U32.AND P1, PT, R2.reuse, R59, PT ;  /* 0x0000003b0200720c */ /* 0x040fe20003f24070 */
[----:B------:R-:W-:Y:S01]  /*1990*/  @!P4 IMAD.IADD R47, R47, 0x1, -R2 ;  /* 0x000000012f2fc824 */ /* 0x000fe200078e0a02 */
[----:B------:R-:W-:Y:S01]  /*19a0*/  IABS R61, R16 ;  /* 0x00000010003d7213 */ /* 0x000fe20000000000 */
[----:B------:R-:W-:Y:S01]  /*19b0*/  IMAD.MOV R10, RZ, RZ, -R10 ;  /* 0x000000ffff0a7224 */ /* 0x000fe200078e0a0a */
[C---:B------:R-:W-:Y:S01]  /*19c0*/  ISETP.GT.U32.AND P3, PT, R2.reuse, R51, PT ;  /* 0x000000330200720c */ /* 0x040fe20003f64070 */
[----:B------:R-:W-:Y:S01]  /*19d0*/  @!P2 IMAD.MOV R39, RZ, RZ, -R39 ;  /* 0x000000ffff27a224 */ /* 0x000fe200078e0a27 */
[----:B------:R-:W-:Y:S01]  /*19e0*/  ISETP.GT.U32.AND P2, PT, R2, R49, PT ;  /* 0x000000310200720c */ /* 0x000fe20003f44070 */
[----:B------:R-:W-:Y:S01]  /*19f0*/  IMAD.HI.U32 R6, R5, R61, RZ ;  /* 0x0000003d05067227 */ /* 0x000fe200078e00ff */
[----:B------:R-:W-:-:S03]  /*1a00*/  ISETP.GE.AND P4, PT, R12, RZ, PT ;  /* 0x000000ff0c00720c */ /* 0x000fc60003f86270 */
[----:B------:R-:W-:-:S04]  /*1a10*/  IMAD.HI.U32 R8, R5, R63, RZ ;  /* 0x0000003f05087227 */ /* 0x000fc800078e00ff */
[----:B------:R-:W-:Y:S02]  /*1a20*/  IMAD.MOV R6, RZ, RZ, -R6 ;  /* 0x000000ffff067224 */ /* 0x000fe400078e0a06 */
[----:B------:R-:W-:Y:S01]  /*1a30*/  @!P1 IMAD.IADD R59, R59, 0x1, -R2 ;  /* 0x000000013b3b9824 */ /* 0x000fe200078e0a02 */
[C---:B------:R-:W-:Y:S01]  /*1a40*/  ISETP.GT.U32.AND P1, PT, R2.reuse, R47, PT ;  /* 0x0000002f0200720c */ /* 0x040fe20003f24070 */
[C---:B------:R-:W-:Y:S02]  /*1a50*/  IMAD R65, R2.reuse, R10, R65 ;  /* 0x0000000a02417224 */ /* 0x040fe400078e0241 */
[----:B------:R-:W-:Y:S02]  /*1a60*/  IMAD.MOV R8, RZ, RZ, -R8 ;  /* 0x000000ffff087224 */ /* 0x000fe400078e0a08 */
[----:B------:R-:W-:Y:S02]  /*1a70*/  IMAD R61, R2, R6, R61 ;  /* 0x00000006023d7224 */ /* 0x000fe400078e023d */
[----:B------:R-:W-:-:S04]  /*1a80*/  IMAD.HI.U32 R6, R5, R69, RZ ;  /* 0x0000004505067227 */ /* 0x000fc800078e00ff */
[----:B------:R-:W-:Y:S01]  /*1a90*/  @!P3 IMAD.IADD R51, R51, 0x1, -R2 ;  /* 0x000000013333b824 */ /* 0x000fe200078e0a02 */
[C---:B------:R-:W-:Y:S01]  /*1aa0*/  ISETP.GT.U32.AND P3, PT, R2.reuse, R65, PT ;  /* 0x000000410200720c */ /* 0x040fe20003f64070 */
[----:B------:R-:W-:Y:S01]  /*1ab0*/  IMAD R63, R2, R8, R63 ;  /* 0x00000008023f7224 */ /* 0x000fe200078e023f */
[----:B------:R-:W-:Y:S01]  /*1ac0*/  IADD3 R6, PT, PT, -R6, RZ, RZ ;  /* 0x000000ff06067210 */ /* 0x000fe20007ffe1ff */
[----:B------:R-:W-:Y:S01]  /*1ad0*/  @!P5 IMAD.MOV R41, RZ, RZ, -R41 ;  /* 0x000000ffff29d224 */ /* 0x000fe200078e0a29 */
[C---:B------:R-:W-:Y:S01]  /*1ae0*/  ISETP.GT.U32.AND P5, PT, R2.reuse, R59, PT ;  /* 0x0000003b0200720c */ /* 0x040fe20003fa4070 */
[----:B------:R-:W-:Y:S01]  /*1af0*/  IMAD.HI.U32 R12, R5, R67, RZ ;  /* 0x00000043050c7227 */ /* 0x000fe200078e00ff */
[----:B------:R-:W-:Y:S02]  /*1b00*/  @!P1 IADD3 R47, PT, PT, R47, -R2, RZ ;  /* 0x800000022f2f9210 */ /* 0x000fe40007ffe0ff */
[C---:B------:R-:W-:Y:S01]  /*1b10*/  ISETP.GT.U32.AND P1, PT, R2.reuse, R61, PT ;  /* 0x0000003d0200720c */ /* 0x040fe20003f24070 */
[----:B------:R-:W-:Y:S01]  /*1b20*/  @!P0 IMAD.MOV R43, RZ, RZ, -R43 ;  /* 0x000000ffff2b8224 */ /* 0x000fe200078e0a2b */
[----:B------:R-:W-:Y:S01]  /*1b30*/  ISETP.GT.U32.AND P0, PT, R2, R55, PT ;  /* 0x000000370200720c */ /* 0x000fe20003f04070 */
[----:B------:R-:W-:-:S02]  /*1b40*/  VIADD R8, R14, 0x2 ;  /* 0x000000020e087836 */ /* 0x000fc40000000000 */
[----:B------:R-:W-:Y:S01]  /*1b50*/  @!P2 IMAD.IADD R49, R49, 0x1, -R2 ;  /* 0x000000013131a824 */ /* 0x000fe200078e0a02 */
[C---:B------:R-:W-:Y:S01]  /*1b60*/  ISETP.GT.U32.AND P2, PT, R2.reuse, R63, PT ;  /* 0x0000003f0200720c */ /* 0x040fe20003f44070 */
[----:B------:R-:W-:Y:S02]  /*1b70*/  IMAD.MOV R12, RZ, RZ, -R12 ;  /* 0x000000ffff0c7224 */ /* 0x000fe400078e0a0c */
[----:B------:R-:W-:Y:S01]  /*1b80*/  @!P4 IMAD.MOV R45, RZ, RZ, -R45 ;  /* 0x000000ffff2dc224 */ /* 0x000fe200078e0a2d */
[C---:B------:R-:W-:Y:S01]  /*1b90*/  ISETP.GT.U32.AND P4, PT, R2.reuse, R57, PT ;  /* 0x000000390200720c */ /* 0x040fe20003f84070 */
[C---:B------:R-:W-:Y:S01]  /*1ba0*/  IMAD R69, R2.reuse, R6, R69 ;  /* 0x0000000602457224 */ /* 0x040fe200078e0245 */
[----:B------:R-:W-:Y:S01]  /*1bb0*/  IABS R6, R8 ;  /* 0x0000000800067213 */ /* 0x000fe20000000000 */
[----:B------:R-:W-:Y:S02]  /*1bc0*/  IMAD R67, R2, R12, R67 ;  /* 0x0000000c02437224 */ /* 0x000fe400078e0243 */
[----:B------:R-:W-:Y:S01]  /*1bd0*/  @!P3 IMAD.IADD R65, R65, 0x1, -R2 ;  /* 0x000000014141b824 */ /* 0x000fe200078e0a02 */
[----:B------:R-:W-:Y:S01]  /*1be0*/  ISETP.GE.AND P3, PT, R24, RZ, PT ;  /* 0x000000ff1800720c */ /* 0x000fe20003f66270 */
[----:B------:R-:W-:-:S02]  /*1bf0*/  IMAD.HI.U32 R5, R5, R6, RZ ;  /* 0x0000000605057227 */ /* 0x000fc400078e00ff */
[----:B------:R-:W-:Y:S02]  /*1c00*/  @!P2 IADD3 R63, PT, PT, R63, -R2, RZ ;  /* 0x800000023f3fa210 */ /* 0x000fe40007ffe0ff */
[--C-:B------:R-:W-:Y:S01]  /*1c10*/  @!P5 IMAD.IADD R59, R59, 0x1, -R2.reuse ;  /* 0x000000013b3bd824 */ /* 0x100fe200078e0a02 */
[C---:B------:R-:W-:Y:S01]  /*1c20*/  ISETP.GT.U32.AND P5, PT, R2.reuse, R67, PT ;  /* 0x000000430200720c */ /* 0x040fe20003fa4070 */
[--C-:B------:R-:W-:Y:S01]  /*1c30*/  @!P0 IMAD.IADD R55, R55, 0x1, -R2.reuse ;  /* 0x0000000137378824 */ /* 0x100fe200078e0a02 */
[----:B------:R-:W-:Y:S01]  /*1c40*/  ISETP.GT.U32.AND P0, PT, R2, R69, PT ;  /* 0x000000450200720c */ /* 0x000fe20003f04070 */
[----:B------:R-:W-:Y:S01]  /*1c50*/  IMAD.MOV R5, RZ, RZ, -R5 ;  /* 0x000000ffff057224 */ /* 0x000fe200078e0a05 */
[----:B------:R-:W-:Y:S01]  /*1c60*/  ISETP.GE.AND P2, PT, R22, RZ, PT ;  /* 0x000000ff1600720c */ /* 0x000fe20003f46270 */
[--C-:B------:R-:W-:Y:S01]  /*1c70*/  @!P4 IMAD.IADD R57, R57, 0x1, -R2.reuse ;  /* 0x000000013939c824 */ /* 0x100fe200078e0a02 */
[----:B------:R-:W-:Y:S01]  /*1c80*/  ISETP.GE.AND P4, PT, R18, RZ, PT ;  /* 0x000000ff1200720c */ /* 0x000fe20003f86270 */
[----:B------:R-:W-:Y:S01]  /*1c90*/  @!P1 IMAD.IADD R61, R61, 0x1, -R2 ;  /* 0x000000013d3d9824 */ /* 0x000fe200078e0a02 */
[----:B------:R-:W-:Y:S01]  /*1ca0*/  ISETP.GE.AND P1, PT, R20, RZ, PT ;  /* 0x000000ff1400720c */ /* 0x000fe20003f26270 */
[----:B------:R-:W-:Y:S01]  /*1cb0*/  IMAD R5, R2, R5, R6 ;  /* 0x0000000502057224 */ /* 0x000fe200078e0206 */
[----:B------:R-:W-:Y:S01]  /*1cc0*/  SHF.R.S32.HI R6, RZ, 0x1f, R3 ;  /* 0x0000001fff067819 */ /* 0x000fe20000011403 */
[----:B------:R-:W-:-:S02]  /*1cd0*/  @!P3 IMAD.MOV R57, RZ, RZ, -R57 ;  /* 0x000000ffff39b224 */ /* 0x000fc400078e0a39 */
[--C-:B------:R-:W-:Y:S01]  /*1ce0*/  @!P5 IMAD.IADD R67, R67, 0x1, -R2.reuse ;  /* 0x000000014343d824 */ /* 0x100fe200078e0a02 */
[C---:B------:R-:W-:Y:S01]  /*1cf0*/  ISETP.GT.U32.AND P3, PT, R2.reuse, R5, PT ;  /* 0x000000050200720c */ /* 0x040fe20003f64070 */
[--C-:B------:R-:W-:Y:S01]  /*1d00*/  @!P0 IMAD.IADD R69, R69, 0x1, -R2.reuse ;  /* 0x0000000145458824 */ /* 0x100fe200078e0a02 */
[C---:B------:R-:W-:Y:S01]  /*1d10*/  ISETP.GT.U32.AND P5, PT, R2.reuse, R61, PT ;  /* 0x0000003d0200720c */ /* 0x040fe20003fa4070 */
[----:B------:R-:W-:Y:S01]  /*1d20*/  @!P2 IMAD.MOV R55, RZ, RZ, -R55 ;  /* 0x000000ffff37a224 */ /* 0x000fe200078e0a37 */
[C---:B------:R-:W-:Y:S01]  /*1d30*/  ISETP.GT.U32.AND P2, PT, R2.reuse, R67, PT ;  /* 0x000000430200720c */ /* 0x040fe20003f44070 */
[----:B------:R-:W-:Y:S01]  /*1d40*/  @!P6 IMAD.MOV R47, RZ, RZ, -R47 ;  /* 0x000000ffff2fe224 */ /* 0x000fe200078e0a2f */
[----:B------:R-:W-:Y:S01]  /*1d50*/  ISETP.GT.U32.AND P6, PT, R2, R69, PT ;  /* 0x000000450200720c */ /* 0x000fe20003fc4070 */
[----:B------:R-:W-:Y:S01]  /*1d60*/  @!P4 IMAD.MOV R49, RZ, RZ, -R49 ;  /* 0x000000ffff31c224 */ /* 0x000fe200078e0a31 */
[----:B------:R-:W-:Y:S01]  /*1d70*/  @!P1 IADD3 R51, PT, PT, -R51, RZ, RZ ;  /* 0x000000ff33339210 */ /* 0x000fe20007ffe1ff */
[----:B------:R-:W-:Y:S01]  /*1d80*/  IMAD.SHL.U32 R10, R0, 0x10, RZ ;  /* 0x00000010000a7824 */ /* 0x000fe200078e00ff */
[----:B------:R-:W-:Y:S01]  /*1d90*/  ISETP.GT.U32.AND P4, PT, R2, R63, PT ;  /* 0x0000003f0200720c */ /* 0x000fe20003f84070 */
[----:B-1----:R-:W-:Y:S01]  /*1da0*/  IMAD R4, R4, UR5, RZ ;  /* 0x0000000504047c24 */ /* 0x002fe2000f8e02ff */
[----:B------:R-:W-:Y:S01]  /*1db0*/  ISETP.GT.U32.AND P1, PT, R2, R65, PT ;  /* 0x000000410200720c */ /* 0x000fe20003f24070 */
[--C-:B------:R-:W-:Y:S01]  /*1dc0*/  @!P3 IMAD.IADD R5, R5, 0x1, -R2.reuse ;  /* 0x000000010505b824 */ /* 0x100fe200078e0a02 */
[----:B------:R-:W-:Y:S01]  /*1dd0*/  ISETP.GE.AND P0, PT, R26, RZ, PT ;  /* 0x000000ff1a00720c */ /* 0x000fe20003f06270 */
[--C-:B------:R-:W-:Y:S01]  /*1de0*/  @!P5 IMAD.IADD R61, R61, 0x1, -R2.reuse ;  /* 0x000000013d3dd824 */ /* 0x100fe200078e0a02 */
[----:B------:R-:W-:Y:S01]  /*1df0*/  ISETP.NE.U32.AND P3, PT, R81, RZ, PT ;  /* 0x000000ff5100720c */ /* 0x000fe20003f65070 */
[--C-:B------:R-:W-:Y:S01]  /*1e00*/  @!P2 IMAD.IADD R67, R67, 0x1, -R2.reuse ;  /* 0x000000014343a824 */ /* 0x100fe200078e0a02 */
[----:B------:R-:W-:Y:S01]  /*1e10*/  ISETP.GE.AND P2, PT, R8, RZ, PT ;  /* 0x000000ff0800720c */ /* 0x000fe20003f46270 */
[-C--:B------:R-:W-:Y:S01]  /*1e20*/  IMAD R103, R83, R93.reuse, RZ ;  /* 0x0000005d53677224 */ /* 0x080fe200078e02ff */
[----:B------:R-:W-:Y:S01]  /*1e30*/  SEL R71, RZ, 0x110, !P3 ;  /* 0x00000110ff477807 */ /* 0x000fe20005800000 */
[----:B------:R-:W-:Y:S01]  /*1e40*/  IMAD R95, R94, R93, RZ ;  /* 0x0000005d5e5f7224 */ /* 0x000fe200078e02ff */
[----:B------:R-:W-:Y:S01]  /*1e50*/  ISETP.GT.U32.AND P3, PT, R2, R5, PT ;  /* 0x000000050200720c */ /* 0x000fe20003f64070 */
[--C-:B------:R-:W-:Y:S01]  /*1e60*/  @!P4 IMAD.IADD R63, R63, 0x1, -R2.reuse ;  /* 0x000000013f3fc824 */ /* 0x100fe200078e0a02 */
[----:B------:R-:W-:Y:S01]  /*1e70*/  LEA.HI R6, R6, R3, RZ, 0x7 ;  /* 0x0000000306067211 */ /* 0x000fe200078f38ff */
[----:B------:R-:W-:Y:S01]  /*1e80*/  @!P1 IMAD.IADD R65, R65, 0x1, -R2 ;  /* 0x0000000141419824 */ /* 0x000fe200078e0a02 */
[----:B------:R-:W-:Y:S01]  /*1e90*/  @!P6 IADD3 R69, PT, PT, R69, -R2, RZ ;  /* 0x800000024545e210 */ /* 0x000fe20007ffe0ff */
[----:B------:R-:W-:Y:S01]  /*1ea0*/  @!P0 IMAD.MOV R59, RZ, RZ, -R59 ;  /* 0x000000ffff3b8224 */ /* 0x000fe200078e0a3b */
[----:B------:R-:W-:Y:S01]  /*1eb0*/  SHF.R.S32.HI R8, RZ, 0x2, R0 ;  /* 0x00000002ff087819 */ /* 0x000fe20000011400 */
[-C--:B------:R-:W-:Y:S01]  /*1ec0*/  IMAD R113, R112, R93.reuse, RZ ;  /* 0x0000005d70717224 */ /* 0x080fe200078e02ff */
[----:B------:R-:W-:Y:S01]  /*1ed0*/  ISETP.GE.AND P5, PT, R16, RZ, PT ;  /* 0x000000ff1000720c */ /* 0x000fe20003fa6270 */
[-C--:B------:R-:W-:Y:S01]  /*1ee0*/  IMAD R109, R110, R93.reuse, RZ ;  /* 0x0000005d6e6d7224 */ /* 0x080fe200078e02ff */
[----:B------:R-:W-:Y:S01]  /*1ef0*/  ISETP.GE.AND P4, PT, R28, RZ, PT ;  /* 0x000000ff1c00720c */ /* 0x000fe20003f86270 */
[-C--:B------:R-:W-:Y:S01]  /*1f00*/  IMAD R111, R108, R93.reuse, RZ ;  /* 0x0000005d6c6f7224 */ /* 0x080fe200078e02ff */
[----:B------:R-:W-:Y:S01]  /*1f10*/  ISETP.GE.AND P1, PT, R30, RZ, PT ;  /* 0x000000ff1e00720c */ /* 0x000fe20003f26270 */
[----:B------:R-:W-:Y:S01]  /*1f20*/  @!P3 IMAD.IADD R5, R5, 0x1, -R2 ;  /* 0x000000010505b824 */ /* 0x000fe200078e0a02 */
[----:B------:R-:W-:Y:S01]  /*1f30*/  ISETP.GE.AND P6, PT, R32, RZ, PT ;  /* 0x000000ff2000720c */ /* 0x000fe20003fc6270 */
[----:B------:R-:W-:Y:S01]  /*1f40*/  IMAD R93, R106, R93, RZ ;  /* 0x0000005d6a5d7224 */ /* 0x000fe200078e02ff */
[----:B------:R-:W-:Y:S01]  /*1f50*/  SHF.R.S32.HI R3, RZ, 0x6, R0 ;  /* 0x00000006ff037819 */ /* 0x000fe20000011400 */
[----:B------:R-:W-:Y:S01]  /*1f60*/  @!P2 IMAD.MOV R5, RZ, RZ, -R5 ;  /* 0x000000ffff05a224 */ /* 0x000fe200078e0a05 */
[----:B------:R-:W-:Y:S01]  /*1f70*/  ISETP.GE.AND P0, PT, R14, RZ, PT ;  /* 0x000000ff0e00720c */ /* 0x000fe20003f06270 */
[----:B------:R-:W0:Y:S01]  /*1f80*/  LDCU UR5, c[0x0][0x3a0] ;  /* 0x00007400ff0577ac */ /* 0x000e220008000800 */
[----:B------:R-:W-:Y:S01]  /*1f90*/  SGXT R8, R8, 0x1 ;  /* 0x000000010808781a */ /* 0x000fe20000000200 */
[----:B------:R-:W-:Y:S01]  /*1fa0*/  @!P5 IMAD.MOV R61, RZ, RZ, -R61 ;  /* 0x000000ffff3dd224 */ /* 0x000fe200078e0a3d */
[----:B------:R-:W-:Y:S01]  /*1fb0*/  SGXT R3, R3, 0x1 ;  /* 0x000000010303781a */ /* 0x000fe20000000200 */
[----:B------:R-:W-:Y:S01]  /*1fc0*/  @!P4 IMAD.MOV R63, RZ, RZ, -R63 ;  /* 0x000000ffff3fc224 */ /* 0x000fe200078e0a3f */
[----:B------:R-:W-:Y:S01]  /*1fd0*/  LOP3.LUT R12, R85, 0x90, R8, 0xf8, !PT ;  /* 0x00000090550c7812 */ /* 0x000fe200078ef808 */
[----:B------:R-:W-:Y:S01]  /*1fe0*/  @!P1 IMAD.MOV R65, RZ, RZ, -R65 ;  /* 0x000000ffff419224 */ /* 0x000fe200078e0a41 */
[----:B------:R-:W-:Y:S01]  /*1ff0*/  LEA R14, R90, R73, 0x4 ;  /* 0x000000495a0e7211 */ /* 0x000fe200078e20ff */
[----:B------:R-:W-:Y:S01]  /*2000*/  @!P6 IMAD.MOV R67, RZ, RZ, -R67 ;  /* 0x000000ffff43e224 */ /* 0x000fe200078e0a43 */
[----:B------:R-:W-:-:S02]  /*2010*/  LOP3.LUT R8, R3, 0x90, RZ, 0xc0, !PT ;  /* 0x0000009003087812 */ /* 0x000fc400078ec0ff */
[--C-:B------:R-:W-:Y:S02]  /*2020*/  LOP3.LUT R3, R14, 0x30, R89.reuse, 0x78, !PT ;  /* 0x000000300e037812 */ /* 0x100fe400078e7859 */
[--C-:B------:R-:W-:Y:S02]  /*2030*/  LOP3.LUT R91, R12, 0x10, R89.reuse, 0x78, !PT ;  /* 0x000000100c5b7812 */ /* 0x100fe400078e7859 */
[----:B------:R-:W-:Y:S01]  /*2040*/  LOP3.LUT R89, R8, 0x17e, R89, 0x78, !PT ;  /* 0x0000017e08597812 */ /* 0x000fe200078e7859 */
[----:B------:R-:W-:Y:S01]  /*2050*/  IMAD R90, R90, 0x100, R3 ;  /* 0x000001005a5a7824 */ /* 0x000fe200078e0203 */
[----:B------:R-:W-:Y:S01]  /*2060*/  LOP3.LUT R2, RZ, R53, RZ, 0x33, !PT ;  /* 0x00000035ff027212 */ /* 0x000fe200078e33ff */
[----:B------:R-:W1:Y:S01]  /*2070*/  LDC R8, c[0x0][0x3b0] ;  /* 0x0000ec00ff087b82 */ /* 0x000e620000000800 */
[----:B------:R-:W-:Y:S02]  /*2080*/  ISETP.NE.AND P3, PT, R53, RZ, PT ;  /* 0x000000ff3500720c */ /* 0x000fe40003f65270 */
[----:B------:R-:W-:-:S02]  /*2090*/  @!P0 IADD3 R69, PT, PT, -R69, RZ, RZ ;  /* 0x000000ff45458210 */ /* 0x000fc40007ffe1ff */
[C---:B------:R-:W-:Y:S02]  /*20a0*/  SEL R7, R2.reuse, R7, !P3 ;  /* 0x0000000702077207 */ /* 0x040fe40005800000 */
[C---:B------:R-:W-:Y:S01]  /*20b0*/  SEL R9, R2.reuse, R9, !P3 ;  /* 0x0000000902097207 */ /* 0x040fe20005800000 */
[----:B------:R-:W2:Y:S01]  /*20c0*/  LDC R12, c[0x0][0x3ac] ;  /* 0x0000eb00ff0c7b82 */ /* 0x000ea20000000800 */
[C---:B------:R-:W-:Y:S02]  /*20d0*/  SEL R11, R2.reuse, R11, !P3 ;  /* 0x0000000b020b7207 */ /* 0x040fe40005800000 */
[C---:B------:R-:W-:Y:S02]  /*20e0*/  SEL R13, R2.reuse, R13, !P3 ;  /* 0x0000000d020d7207 */ /* 0x040fe40005800000 */
[C---:B------:R-:W-:Y:S02]  /*20f0*/  SEL R15, R2.reuse, R15, !P3 ;  /* 0x0000000f020f7207 */ /* 0x040fe40005800000 */
[----:B------:R-:W-:-:S02]  /*2100*/  SEL R17, R2, R17, !P3 ;  /* 0x0000001102117207 */ /* 0x000fc40005800000 */
[C---:B------:R-:W-:Y:S02]  /*2110*/  SEL R19, R2.reuse, R19, !P3 ;  /* 0x0000001302137207 */ /* 0x040fe40005800000 */
[C---:B------:R-:W-:Y:S02]  /*2120*/  SEL R21, R2.reuse, R21, !P3 ;  /* 0x0000001502157207 */ /* 0x040fe40005800000 */
[C---:B------:R-:W-:Y:S02]  /*2130*/  SEL R23, R2.reuse, R23, !P3 ;  /* 0x0000001702177207 */ /* 0x040fe40005800000 */
[C---:B------:R-:W-:Y:S01]  /*2140*/  SEL R25, R2.reuse, R25, !P3 ;  /* 0x0000001902197207 */ /* 0x040fe20005800000 */
[-C--:B-1----:R-:W-:Y:S01]  /*2150*/  IMAD R7, R7, R8.reuse, RZ ;  /* 0x0000000807077224 */ /* 0x082fe200078e02ff */
[C---:B------:R-:W-:Y:S01]  /*2160*/  SEL R27, R2.reuse, R27, !P3 ;  /* 0x0000001b021b7207 */ /* 0x040fe20005800000 */
[-C--:B------:R-:W-:Y:S01]  /*2170*/  IMAD R117, R9, R8.reuse, RZ ;  /* 0x0000000809757224 */ /* 0x080fe200078e02ff */
        /* <DEDUP_REMOVED lines=40> */
[----:B------:R-:W-:Y:S01]  /*2400*/  SEL R69, R2, R69, !P3 ;  /* 0x0000004502457207 */ /* 0x000fe20005800000 */
[-C--:B------:R-:W-:Y:S01]  /*2410*/  IMAD R130, R51, R8.reuse, RZ ;  /* 0x0000000833827224 */ /* 0x080fe200078e02ff */
[----:B------:R-:W1:Y:S01]  /*2420*/  LDC.64 R2, c[0x0][0x388] ;  /* 0x0000e200ff027b82 */ /* 0x000e620000000a00 */
[----:B------:R-:W-:Y:S01]  /*2430*/  IMAD R128, R55, R8, RZ ;  /* 0x0000000837807224 */ /* 0x000fe200078e02ff */
[----:B------:R-:W-:Y:S01]  /*2440*/  LOP3.LUT R88, R71, R88, RZ, 0x3c, !PT ;  /* 0x0000005847587212 */ /* 0x000fe200078e3cff */
[-C--:B------:R-:W-:Y:S01]  /*2450*/  IMAD R126, R57, R8.reuse, RZ ;  /* 0x00000008397e7224 */ /* 0x080fe200078e02ff */
[----:B------:R-:W-:Y:S01]  /*2460*/  LOP3.LUT R10, R10, 0x100, RZ, 0xc0, !PT ;  /* 0x000001000a0a7812 */ /* 0x000fe200078ec0ff */
[-C--:B------:R-:W-:Y:S01]  /*2470*/  IMAD R124, R59, R8.reuse, RZ ;  /* 0x000000083b7c7224 */ /* 0x080fe200078e02ff */
[----:B------:R-:W-:Y:S01]  /*2480*/  SHF.R.S32.HI R98, RZ, 0x7, R6 ;  /* 0x00000007ff627819 */ /* 0x000fe20000011406 */
[-C--:B------:R-:W-:Y:S01]  /*2490*/  IMAD R122, R61, R8.reuse, RZ ;  /* 0x000000083d7a7224 */ /* 0x080fe200078e02ff */
[----:B------:R-:W-:Y:S01]  /*24a0*/  IADD3 R91, PT, PT, R91, UR4, R10 ;  /* 0x000000045b5b7c10 */ /* 0x000fe2000fffe00a */
[-C--:B------:R-:W-:Y:S01]  /*24b0*/  IMAD R42, R63, R8.reuse, RZ ;  /* 0x000000083f2a7224 */ /* 0x080fe200078e02ff */
[C---:B------:R-:W-:Y:S01]  /*24c0*/  LOP3.LUT R96, R88.reuse, 0x20, RZ, 0x3c, !PT ;  /* 0x0000002058607812 */ /* 0x040fe200078e3cff */
[-C--:B------:R-:W-:Y:S01]  /*24d0*/  IMAD R40, R65, R8.reuse, RZ ;  /* 0x0000000841287224 */ /* 0x080fe200078e02ff */
[C---:B------:R-:W-:Y:S01]  /*24e0*/  LOP3.LUT R100, R88.reuse, 0x40, RZ, 0x3c, !PT ;  /* 0x0000004058647812 */ /* 0x040fe200078e3cff */
[-C--:B------:R-:W-:Y:S01]  /*24f0*/  IMAD R38, R67, R8.reuse, RZ ;  /* 0x0000000843267224 */ /* 0x080fe200078e02ff */
[----:B------:R-:W-:Y:S01]  /*2500*/  LOP3.LUT R102, R88, 0x60, RZ, 0x3c, !PT ;  /* 0x0000006058667812 */ /* 0x000fe200078e3cff */
[-C--:B------:R-:W-:Y:S01]  /*2510*/  IMAD R36, R5, R8.reuse, RZ ;  /* 0x0000000805247224 */ /* 0x080fe200078e02ff */
[----:B------:R-:W-:Y:S01]  /*2520*/  LOP3.LUT R104, R90, 0x40, RZ, 0x3c, !PT ;  /* 0x000000405a687812 */ /* 0x000fe200078e3cff */
[----:B------:R-:W-:-:S02]  /*2530*/  IMAD R34, R69, R8, RZ ;  /* 0x0000000845227224 */ /* 0x000fc400078e02ff */
[----:B------:R-:W3:Y:S01]  /*2540*/  LDC.64 R8, c[0x0][0x380] ;  /* 0x0000e000ff087b82 */ /* 0x000ee20000000a00 */
[----:B--2---:R-:W-:Y:S02]  /*2550*/  IMAD R99, R87, R12, RZ ;  /* 0x0000000c57637224 */ /* 0x004fe400078e02ff */
[----:B------:R-:W-:Y:S01]  /*2560*/  IMAD.SHL.U32 R101, R12, 0x80, RZ ;  /* 0x000000800c657824 */ /* 0x000fe200078e00ff */
[-C--:B-1----:R-:W-:Y:S02]  /*2570*/  LEA R114, P5, R7, R2.reuse, 0x1 ;  /* 0x0000000207727211 */ /* 0x082fe400078a08ff */
[-C--:B------:R-:W-:Y:S02]  /*2580*/  LEA R116, P4, R117, R2.reuse, 0x1 ;  /* 0x0000000275747211 */ /* 0x080fe400078808ff */
[-C--:B------:R-:W-:Y:S02]  /*2590*/  LEA R118, P3, R11, R2.reuse, 0x1 ;  /* 0x000000020b767211 */ /* 0x080fe400078608ff */
[----:B------:R-:W-:-:S02]  /*25a0*/  LEA R72, P2, R13, R2, 0x1 ;  /* 0x000000020d487211 */ /* 0x000fc400078408ff */
[----:B------:R-:W-:Y:S02]  /*25b0*/  LEA R120, P1, R15, R2, 0x1 ;  /* 0x000000020f787211 */ /* 0x000fe400078208ff */
[-C--:B------:R-:W-:Y:S02]  /*25c0*/  LEA.HI.X.SX32 R115, R7, R3.reuse, 0x1, P5 ;  /* 0x0000000307737211 */ /* 0x080fe400028f0eff */
[-C--:B------:R-:W-:Y:S02]  /*25d0*/  LEA.HI.X.SX32 R117, R117, R3.reuse, 0x1, P4 ;  /* 0x0000000375757211 */ /* 0x080fe400020f0eff */
[-C--:B------:R-:W-:Y:S02]  /*25e0*/  LEA.HI.X.SX32 R119, R11, R3.reuse, 0x1, P3 ;  /* 0x000000030b777211 */ /* 0x080fe400018f0eff */
[----:B------:R-:W-:Y:S02]  /*25f0*/  CS2R R10, SRZ ;  /* 0x00000000000a7805 */ /* 0x000fe4000001ff00 */
[----:B------:R-:W-:-:S02]  /*2600*/  LEA.HI.X.SX32 R73, R13, R3, 0x1, P2 ;  /* 0x000000030d497211 */ /* 0x000fc400010f0eff */
[-C--:B------:R-:W-:Y:S02]  /*2610*/  LEA R74, P0, R17, R2.reuse, 0x1 ;  /* 0x00000002114a7211 */ /* 0x080fe400078008ff */
[-C--:B------:R-:W-:Y:S02]  /*2620*/  LEA R76, P6, R19, R2.reuse, 0x1 ;  /* 0x00000002134c7211 */ /* 0x080fe400078c08ff */
[-C--:B------:R-:W-:Y:S02]  /*2630*/  LEA R66, P5, R21, R2.reuse, 0x1 ;  /* 0x0000000215427211 */ /* 0x080fe400078a08ff */
[-C--:B------:R-:W-:Y:S02]  /*2640*/  LEA R78, P4, R23, R2.reuse, 0x1 ;  /* 0x00000002174e7211 */ /* 0x080fe400078808ff */
[-C--:B------:R-:W-:Y:S02]  /*2650*/  LEA R64, P3, R25, R2.reuse, 0x1 ;  /* 0x0000000219407211 */ /* 0x080fe400078608ff */
[----:B------:R-:W-:-:S02]  /*2660*/  LEA R68, P2, R27, R2, 0x1 ;  /* 0x000000021b447211 */ /* 0x000fc400078408ff */
[-C--:B------:R-:W-:Y:S02]  /*2670*/  LEA.HI.X.SX32 R121, R15, R3.reuse, 0x1, P1 ;  /* 0x000000030f797211 */ /* 0x080fe400008f0eff */
[----:B------:R-:W-:Y:S02]  /*2680*/  LEA R70, P1, R29, R2, 0x1 ;  /* 0x000000021d467211 */ /* 0x000fe400078208ff */
[-C--:B------:R-:W-:Y:S02]  /*2690*/  LEA.HI.X.SX32 R75, R17, R3.reuse, 0x1, P0 ;  /* 0x00000003114b7211 */ /* 0x080fe400000f0eff */
[-C--:B------:R-:W-:Y:S02]  /*26a0*/  LEA.HI.X.SX32 R77, R19, R3.reuse, 0x1, P6 ;  /* 0x00000003134d7211 */ /* 0x080fe400030f0eff */
[-C--:B------:R-:W-:Y:S02]  /*26b0*/  LEA.HI.X.SX32 R67, R21, R3.reuse, 0x1, P5 ;  /* 0x0000000315437211 */ /* 0x080fe400028f0eff */
[----:B------:R-:W-:-:S02]  /*26c0*/  LEA.HI.X.SX32 R79, R23, R3, 0x1, P4 ;  /* 0x00000003174f7211 */ /* 0x000fc400020f0eff */
[-C--:B------:R-:W-:Y:S02]  /*26d0*/  LEA.HI.X.SX32 R65, R25, R3.reuse, 0x1, P3 ;  /* 0x0000000319417211 */ /* 0x080fe400018f0eff */
[----:B------:R-:W-:Y:S02]  /*26e0*/  LEA.HI.X.SX32 R69, R27, R3, 0x1, P2 ;  /* 0x000000031b457211 */ /* 0x000fe400010f0eff */
[-C--:B------:R-:W-:Y:S02]  /*26f0*/  LEA R58, P0, R31, R2.reuse, 0x1 ;  /* 0x000000021f3a7211 */ /* 0x080fe400078008ff */
[-C--:B------:R-:W-:Y:S02]  /*2700*/  LEA R60, P6, R33, R2.reuse, 0x1 ;  /* 0x00000002213c7211 */ /* 0x080fe400078c08ff */
[-C--:B------:R-:W-:Y:S02]  /*2710*/  LEA R62, P5, R35, R2.reuse, 0x1 ;  /* 0x00000002233e7211 */ /* 0x080fe400078a08ff */
[----:B------:R-:W-:-:S02]  /*2720*/  LEA R56, P4, R37, R2, 0x1 ;  /* 0x0000000225387211 */ /* 0x000fc400078808ff */
[-C--:B------:R-:W-:Y:S02]  /*2730*/  LEA R54, P3, R39, R2.reuse, 0x1 ;  /* 0x0000000227367211 */ /* 0x080fe400078608ff */
[-C--:B------:R-:W-:Y:S02]  /*2740*/  LEA R52, P2, R41, R2.reuse, 0x1 ;  /* 0x0000000229347211 */ /* 0x080fe400078408ff */
[-C--:B------:R-:W-:Y:S02]  /*2750*/  LEA.HI.X.SX32 R71, R29, R3.reuse, 0x1, P1 ;  /* 0x000000031d477211 */ /* 0x080fe400008f0eff */
[----:B------:R-:W-:Y:S02]  /*2760*/  LEA R44, P1, R43, R2, 0x1 ;  /* 0x000000022b2c7211 */ /* 0x000fe400078208ff */
[-C--:B------:R-:W-:Y:S02]  /*2770*/  LEA.HI.X.SX32 R59, R31, R3.reuse, 0x1, P0 ;  /* 0x000000031f3b7211 */ /* 0x080fe400000f0eff */
[----:B------:R-:W-:-:S02]  /*2780*/  LEA.HI.X.SX32 R61, R33, R3, 0x1, P6 ;  /* 0x00000003213d7211 */ /* 0x000fc400030f0eff */
[-C--:B------:R-:W-:Y:S02]  /*2790*/  LEA.HI.X.SX32 R63, R35, R3.reuse, 0x1, P5 ;  /* 0x00000003233f7211 */ /* 0x080fe400028f0eff */
[-C--:B------:R-:W-:Y:S02]  /*27a0*/  LEA.HI.X.SX32 R57, R37, R3.reuse, 0x1, P4 ;  /* 0x0000000325397211 */ /* 0x080fe400020f0eff */
[-C--:B------:R-:W-:Y:S02]  /*27b0*/  LEA.HI.X.SX32 R55, R39, R3.reuse, 0x1, P3 ;  /* 0x0000000327377211 */ /* 0x080fe400018f0eff */
[----:B------:R-:W-:Y:S02]  /*27c0*/  LEA.HI.X.SX32 R53, R41, R3, 0x1, P2 ;  /* 0x0000000329357211 */ /* 0x000fe400010f0eff */
[-C--:B------:R-:W-:Y:S02]  /*27d0*/  LEA R46, P0, R141, R2.reuse, 0x1 ;  /* 0x000000028d2e7211 */ /* 0x080fe400078008ff */
[----:B------:R-:W-:-:S02]  /*27e0*/  LEA R48, P6, R139, R2, 0x1 ;  /* 0x000000028b307211 */ /* 0x000fc400078c08ff */
[-C--:B------:R-:W-:Y:S02]  /*27f0*/  LEA R50, P5, R137, R2.reuse, 0x1 ;  /* 0x0000000289327211 */ /* 0x080fe400078a08ff */
[-C--:B------:R-:W-:Y:S02]  /*2800*/  LEA R123, P4, R130, R2.reuse, 0x1 ;  /* 0x00000002827b7211 */ /* 0x080fe400078808ff */
[-C--:B------:R-:W-:Y:S02]  /*2810*/  LEA R51, P3, R128, R2.reuse, 0x1 ;  /* 0x0000000280337211 */ /* 0x080fe400078608ff */
[-C--:B------:R-:W-:Y:S02]  /*2820*/  LEA R49, P2, R126, R2.reuse, 0x1 ;  /* 0x000000027e317211 */ /* 0x080fe400078408ff */
[----:B------:R-:W-:Y:S02]  /*2830*/  LEA.HI.X.SX32 R45, R43, R3, 0x1, P1 ;  /* 0x000000032b2d7211 */ /* 0x000fe400008f0eff */
[----:B------:R-:W-:-:S02]  /*2840*/  LEA R47, P1, R124, R2, 0x1 ;  /* 0x000000027c2f7211 */ /* 0x000fc400078208ff */
[-C--:B------:R-:W-:Y:S02]  /*2850*/  LEA.HI.X.SX32 R141, R141, R3.reuse, 0x1, P0 ;  /* 0x000000038d8d7211 */ /* 0x080fe400000f0eff */
[-C--:B------:R-:W-:Y:S02]  /*2860*/  LEA.HI.X.SX32 R139, R139, R3.reuse, 0x1, P6 ;  /* 0x000000038b8b7211 */ /* 0x080fe400030f0eff */
[-C--:B------:R-:W-:Y:S02]  /*2870*/  LEA.HI.X.SX32 R137, R137, R3.reuse, 0x1, P5 ;  /* 0x0000000389897211 */ /* 0x080fe400028f0eff */
[-C--:B------:R-:W-:Y:S02]  /*2880*/  LEA.HI.X.SX32 R130, R130, R3.reuse, 0x1, P4 ;  /* 0x0000000382827211 */ /* 0x080fe400020f0eff */
[-C--:B------:R-:W-:Y:S02]  /*2890*/  LEA.HI.X.SX32 R128, R128, R3.reuse, 0x1, P3 ;  /* 0x0000000380807211 */ /* 0x080fe400018f0eff */
        /* <DEDUP_REMOVED lines=8> */
[----:B---3--:R-:W-:Y:S02]  /*2920*/  LEA R2, P1, R4, R8, 0x1 ;  /* 0x0000000804027211 */ /* 0x008fe400078208ff */
[-C--:B------:R-:W-:Y:S02]  /*2930*/  LEA.HI.X.SX32 R122, R122, R3.reuse, 0x1, P0 ;  /* 0x000000037a7a7211 */ /* 0x080fe400000f0eff */
[-C--:B------:R-:W-:Y:S02]  /*2940*/  LEA.HI.X.SX32 R42, R42, R3.reuse, 0x1, P6 ;  /* 0x000000032a2a7211 */ /* 0x080fe400030f0eff */
[-C--:B------:R-:W-:Y:S02]  /*2950*/  LEA.HI.X.SX32 R40, R40, R3.reuse, 0x1, P5 ;  /* 0x0000000328287211 */ /* 0x080fe400028f0eff */
[----:B------:R-:W-:-:S02]  /*2960*/  LEA.HI.X.SX32 R38, R38, R3, 0x1, P4 ;  /* 0x0000000326267211 */ /* 0x000fc400020f0eff */
[-C--:B------:R-:W-:Y:S02]  /*2970*/  LEA.HI.X.SX32 R36, R36, R3.reuse, 0x1, P3 ;  /* 0x0000000324247211 */ /* 0x080fe400018f0eff */
[----:B------:R-:W-:Y:S02]  /*2980*/  LEA.HI.X.SX32 R34, R34, R3, 0x1, P2 ;  /* 0x0000000322227211 */ /* 0x000fe400010f0eff */
[----:B------:R-:W-:Y:S02]  /*2990*/  LEA.HI.X.SX32 R3, R4, R9, 0x1, P1 ;  /* 0x0000000904037211 */ /* 0x000fe400008f0eff */
[----:B0-----:R-:W-:-:S07]  /*29a0*/  CS2R R8, SRZ ;  /* 0x0000000000087805 */ /* 0x001fce000001ff00 */
.L_x_1:
[----:B------:R-:W-:Y:S01]  /*29b0*/  ISETP.GE.AND P0, PT, R83, UR5, PT ;  /* 0x0000000553007c0c */ /* 0x000fe2000bf06270 */
[--C-:B------:R-:W-:Y:S01]  /*29c0*/  IMAD.WIDE R20, R103, 0x2, R2.reuse ;  /* 0x0000000267147825 */ /* 0x100fe200078e0202 */
[----:B------:R-:W-:Y:S02]  /*29d0*/  ISETP.GE.AND P1, PT, R106, UR5, PT ;  /* 0x000000056a007c0c */ /* 0x000fe4000bf26270 */
[----:B------:R-:W-:Y:S01]  /*29e0*/  ISETP.GE.AND P2, PT, R108, UR5, PT ;  /* 0x000000056c007c0c */ /* 0x000fe2000bf46270 */
[----:B------:R-:W-:Y:S01]  /*29f0*/  IMAD.WIDE R18, R93, 0x2, R2 ;  /* 0x000000025d127825 */ /* 0x000fe200078e0202 */
[----:B------:R-:W-:Y:S02]  /*2a00*/  PRMT R4, RZ, 0x7610, R4 ;  /* 0x00007610ff047816 */ /* 0x000fe40000000004 */
[----:B------:R-:W-:Y:S01]  /*2a10*/  PRMT R6, RZ, 0x7610, R6 ;  /* 0x00007610ff067816 */ /* 0x000fe20000000006 */
[----:B------:R-:W-:Y:S01]  /*2a20*/  IMAD.WIDE R24, R111, 0x2, R2 ;  /* 0x000000026f187825 */ /* 0x000fe200078e0202 */
[----:B------:R-:W-:-:S02]  /*2a30*/  PRMT R12, RZ, 0x7610, R12 ;  /* 0x00007610ff0c7816 */ /* 0x000fc4000000000c */
[----:B------:R-:W-:Y:S01]  /*2a40*/  ISETP.GE.AND P3, PT, R94, UR5, PT ;  /* 0x000000055e007c0c */ /* 0x000fe2000bf66270 */
[----:B------:R0:W2:Y:S01]  /*2a50*/  @!P0 LDG.E.U16 R4, desc[UR6][R20.64] ;  /* 0x0000000614048981 */ /* 0x0000a2000c1e1500 */
[----:B------:R-:W-:Y:S02]  /*2a60*/  ISETP.GE.AND P0, PT, R82, UR5, PT ;  /* 0x0000000552007c0c */ /* 0x000fe4000bf06270 */
[----:B------:R-:W-:Y:S01]  /*2a70*/  ISETP.GE.AND P4, PT, R92, UR5, PT ;  /* 0x000000055c007c0c */ /* 0x000fe2000bf86270 */
[----:B------:R1:W3:Y:S01]  /*2a80*/  @!P1 LDG.E.U16 R6, desc[UR6][R18.64] ;  /* 0x0000000612069981 */ /* 0x0002e2000c1e1500 */
[----:B------:R-:W-:-:S03]  /*2a90*/  ISETP.GE.AND P1, PT, R110, UR5, PT ;  /* 0x000000056e007c0c */ /* 0x000fc6000bf26270 */
[----:B------:R4:W5:Y:S01]  /*2aa0*/  @!P2 LDG.E.U16 R12, desc[UR6][R24.64] ;  /* 0x00000006180ca981 */ /* 0x000962000c1e1500 */
[----:B------:R-:W-:Y:S01]  /*2ab0*/  ISETP.GE.AND P2, PT, R112, UR5, PT ;  /* 0x0000000570007c0c */ /* 0x000fe2000bf46270 */
[----:B------:R-:W-:Y:S01]  /*2ac0*/  IMAD.WIDE R32, R97, 0x2, R2 ;  /* 0x0000000261207825 */ /* 0x000fe200078e0202 */
[----:B------:R-:W-:Y:S02]  /*2ad0*/  PRMT R16, RZ, 0x7610, R16 ;  /* 0x00007610ff107816 */ /* 0x000fe40000000010 */
[----:B------:R-:W-:Y:S01]  /*2ae0*/  PRMT R14, RZ, 0x7610, R14 ;  /* 0x00007610ff0e7816 */ /* 0x000fe2000000000e */
[----:B------:R-:W-:Y:S01]  /*2af0*/  IMAD.WIDE R30, R109, 0x2, R2 ;  /* 0x000000026d1e7825 */ /* 0x000fe200078e0202 */
[----:B------:R-:W-:Y:S02]  /*2b00*/  PRMT R22, RZ, 0x7610, R22 ;  /* 0x00007610ff167816 */ /* 0x000fe40000000016 */
[----:B0-----:R-:W-:Y:S01]  /*2b10*/  PRMT R20, RZ, 0x7610, R20 ;  /* 0x00007610ff147816 */ /* 0x001fe20000000014 */
[----:B------:R-:W-:Y:S01]  /*2b20*/  IMAD.WIDE R28, R113, 0x2, R2 ;  /* 0x00000002711c7825 */ /* 0x000fe200078e0202 */
[----:B-1----:R-:W-:Y:S01]  /*2b30*/  PRMT R18, RZ, 0x7610, R18 ;  /* 0x00007610ff127816 */ /* 0x002fe20000000012 */
[----:B------:R-:W5:Y:S02]  /*2b40*/  @!P0 LDG.E.U16 R16, desc[UR6][R32.64] ;  /* 0x0000000620108981 */ /* 0x000f64000c1e1500 */
[----:B------:R-:W-:-:S02]  /*2b50*/  IMAD.WIDE R26, R95, 0x2, R2 ;  /* 0x000000025f1a7825 */ /* 0x000fc400078e0202 */
[----:B------:R-:W5:Y:S02]  /*2b60*/  @!P1 LDG.E.U16 R14, desc[UR6][R30.64] ;  /* 0x000000061e0e9981 */ /* 0x000f64000c1e1500 */
[----:B----4-:R-:W-:Y:S02]  /*2b70*/  IMAD.WIDE R24, R107, 0x2, R2 ;  /* 0x000000026b187825 */ /* 0x010fe400078e0202 */
[----:B------:R-:W4:Y:S04]  /*2b80*/  @!P2 LDG.E.U16 R22, desc[UR6][R28.64] ;  /* 0x000000061c16a981 */ /* 0x000f28000c1e1500 */
[----:B------:R0:W4:Y:S04]  /*2b90*/  @!P3 LDG.E.U16 R20, desc[UR6][R26.64] ;  /* 0x000000061a14b981 */ /* 0x000128000c1e1500 */
[----:B------:R1:W4:Y:S01]  /*2ba0*/  @!P4 LDG.E.U16 R18, desc[UR6][R24.64] ;  /* 0x000000061812c981 */ /* 0x000322000c1e1500 */
[----:B------:R-:W-:Y:S01]  /*2bb0*/  BAR.SYNC.DEFER_BLOCKING 0x0 ;  /* 0x0000000000007b1d */ /* 0x000fe20000010000 */
[----:B------:R-:W-:Y:S01]  /*2bc0*/  ISETP.GE.AND P0, PT, R87, UR5, PT ;  /* 0x0000000557007c0c */ /* 0x000fe2000bf06270 */
[----:B0-----:R-:W-:Y:S01]  /*2bd0*/  IMAD.MOV.U32 R27, RZ, RZ, R40 ;  /* 0x000000ffff1b7224 */ /* 0x001fe200078e0028 */
[----:B------:R-:W-:Y:S01]  /*2be0*/  MOV R26, R15 ;  /* 0x0000000f001a7202 */ /* 0x000fe20000000f00 */
[----:B------:R-:W-:Y:S01]  /*2bf0*/  IMAD.MOV.U32 R32, RZ, RZ, R5 ;  /* 0x000000ffff207224 */ /* 0x000fe200078e0005 */
[----:B------:R-:W-:Y:S01]  /*2c00*/  MOV R33, R34 ;  /* 0x0000002200217202 */ /* 0x000fe20000000f00 */
[----:B-1----:R-:W-:Y:S01]  /*2c10*/  IMAD.MOV.U32 R24, RZ, RZ, R17 ;  /* 0x000000ffff187224 */ /* 0x002fe200078e0011 */
[----:B------:R-:W-:Y:S01]  /*2c20*/  PRMT R5, RZ, 0x7610, R5 ;  /* 0x00007610ff057816 */ /* 0x000fe20000000005 */
[----:B------:R-:W-:Y:S01]  /*2c30*/  IMAD.MOV.U32 R25, RZ, RZ, R42 ;  /* 0x000000ffff197224 */ /* 0x000fe200078e002a */
[----:B------:R-:W-:Y:S01]  /*2c40*/  PRMT R17, RZ, 0x7610, R17 ;  /* 0x00007610ff117816 */ /* 0x000fe20000000011 */
[----:B------:R-:W-:-:S02]  /*2c50*/  IMAD.MOV.U32 R30, RZ, RZ, R7 ;  /* 0x000000ffff1e7224 */ /* 0x000fc400078e0007 */
[----:B------:R-:W-:Y:S02]  /*2c60*/  IMAD.MOV.U32 R31, RZ, RZ, R36 ;  /* 0x000000ffff1f7224 */ /* 0x000fe400078e0024 */
[----:B------:R-:W-:Y:S02]  /*2c70*/  IMAD.MOV.U32 R28, RZ, RZ, R13 ;  /* 0x000000ffff1c7224 */ /* 0x000fe400078e000d */
[----:B------:R-:W-:Y:S02]  /*2c80*/  IMAD.MOV.U32 R29, RZ, RZ, R38 ;  /* 0x000000ffff1d7224 */ /* 0x000fe400078e0026 */
[----:B------:R-:W-:Y:S01]  /*2c90*/  IMAD.WIDE R42, R99, 0x2, R32 ;  /* 0x00000002632a7825 */ /* 0x000fe200078e0220 */
[----:B------:R-:W-:-:S03]  /*2ca0*/  PRMT R7, RZ, 0x7610, R7 ;  /* 0x00007610ff077816 */ /* 0x000fc60000000007 */
[C---:B------:R-:W-:Y:S01]  /*2cb0*/  IMAD.WIDE R36, R99.reuse, 0x2, R26 ;  /* 0x0000000263247825 */ /* 0x040fe200078e021a */
[----:B------:R-:W-:Y:S01]  /*2cc0*/  PRMT R13, RZ, 0x7610, R13 ;  /* 0x00007610ff0d7816 */ /* 0x000fe2000000000d */
[----:B------:R0:W4:Y:S01]  /*2cd0*/  @!P0 LDG.E.U16 R5, desc[UR6][R42.64] ;  /* 0x000000062a058981 */ /* 0x000122000c1e1500 */
[----:B------:R-:W-:Y:S01]  /*2ce0*/  PRMT R15, RZ, 0x7610, R15 ;  /* 0x00007610ff0f7816 */ /* 0x000fe2000000000f */
[C---:B------:R-:W-:Y:S02]  /*2cf0*/  IMAD.WIDE R40, R99.reuse, 0x2, R30 ;  /* 0x0000000263287825 */ /* 0x040fe400078e021e */
[----:B------:R1:W4:Y:S02]  /*2d00*/  @!P0 LDG.E.U16 R17, desc[UR6][R36.64] ;  /* 0x0000000624118981 */ /* 0x000324000c1e1500 */
[C---:B------:R-:W-:Y:S01]  /*2d10*/  IMAD.WIDE R38, R99.reuse, 0x2, R28 ;  /* 0x0000000263267825 */ /* 0x040fe200078e021c */
[----:B------:R-:W-:Y:S01]  /*2d20*/  PRMT R133, RZ, 0x7610, R133 ;  /* 0x00007610ff857816 */ /* 0x000fe20000000085 */
[----:B------:R1:W4:Y:S02]  /*2d30*/  @!P0 LDG.E.U16 R7, desc[UR6][R40.64] ;  /* 0x0000000628078981 */ /* 0x000324000c1e1500 */
[----:B------:R-:W-:Y:S01]  /*2d40*/  IMAD.WIDE R34, R99, 0x2, R24 ;  /* 0x0000000263227825 */ /* 0x000fe200078e0218 */
[----:B------:R-:W-:Y:S01]  /*2d50*/  PRMT R135, RZ, 0x7610, R135 ;  /* 0x00007610ff877816 */ /* 0x000fe20000000087 */
[----:B------:R1:W4:Y:S02]  /*2d60*/  @!P0 LDG.E.U16 R13, desc[UR6][R38.64] ;  /* 0x00000006260d8981 */ /* 0x000324000c1e1500 */
[----:B0-----:R-:W-:-:S02]  /*2d70*/  IMAD.MOV.U32 R42, RZ, RZ, R123 ;  /* 0x000000ffff2a7224 */ /* 0x001fc400078e007b */
[----:B------:R-:W-:Y:S01]  /*2d80*/  IMAD.MOV.U32 R43, RZ, RZ, R130 ;  /* 0x000000ffff2b7224 */ /* 0x000fe200078e0082 */
[----:B------:R0:W4:Y:S01]  /*2d90*/  @!P0 LDG.E.U16 R15, desc[UR6][R34.64] ;  /* 0x00000006220f8981 */ /* 0x000122000c1e1500 */
[----:B-1----:R-:W-:Y:S02]  /*2da0*/  IMAD.MOV.U32 R36, RZ, RZ, R49 ;  /* 0x000000ffff247224 */ /* 0x002fe400078e0031 */
[----:B------:R-:W-:Y:S02]  /*2db0*/  IMAD.MOV.U32 R37, RZ, RZ, R126 ;  /* 0x000000ffff257224 */ /* 0x000fe400078e007e */
[----:B------:R-:W-:Y:S01]  /*2dc0*/  IMAD.MOV.U32 R41, RZ, RZ, R122 ;  /* 0x000000ffff297224 */ /* 0x000fe200078e007a */
[----:B------:R-:W-:Y:S01]  /*2dd0*/  MOV R38, R47 ;  /* 0x0000002f00267202 */ /* 0x000fe20000000f00 */
[----:B------:R-:W-:-:S04]  /*2de0*/  IMAD.WIDE R126, R99, 0x2, R36 ;  /* 0x00000002637e7825 */ /* 0x000fc800078e0224 */
[----:B------:R-:W-:Y:S01]  /*2df0*/  IMAD.WIDE R122, R99, 0x2, R42 ;  /* 0x00000002637a7825 */ /* 0x000fe200078e022a */
[----:B------:R-:W-:Y:S01]  /*2e00*/  PRMT R21, RZ, 0x7610, R21 ;  /* 0x00007610ff157816 */ /* 0x000fe20000000015 */
[----:B------:R1:W4:Y:S02]  /*2e10*/  @!P0 LDG.E.U16 R133, desc[UR6][R126.64] ;  /* 0x000000067e858981 */ /* 0x000324000c1e1500 */
[----:B0-----:R-:W-:Y:S02]  /*2e20*/  IMAD.MOV.U32 R34, RZ, RZ, R51 ;  /* 0x000000ffff227224 */ /* 0x001fe400078e0033 */
[----:B------:R-:W-:Y:S01]  /*2e30*/  IMAD.MOV.U32 R35, RZ, RZ, R128 ;  /* 0x000000ffff237224 */ /* 0x000fe200078e0080 */
[----:B------:R-:W-:Y:S01]  /*2e40*/  PRMT R19, RZ, 0x7610, R19 ;  /* 0x00007610ff137816 */ /* 0x000fe20000000013 */
[----:B------:R-:W-:Y:S01]  /*2e50*/  IMAD.MOV.U32 R39, RZ, RZ, R124 ;  /* 0x000000ffff277224 */ /* 0x000fe200078e007c */
[----:B------:R0:W4:Y:S01]  /*2e60*/  @!P0 LDG.E.U16 R135, desc[UR6][R122.64] ;  /* 0x000000067a878981 */ /* 0x000122000c1e1500 */
[----:B------:R-:W-:-:S02]  /*2e70*/  IMAD.MOV.U32 R40, RZ, RZ, R23 ;  /* 0x000000ffff287224 */ /* 0x000fc400078e0017 */
[----:B------:R-:W-:Y:S01]  /*2e80*/  IMAD.MOV.U32 R47, RZ, RZ, R141 ;  /* 0x000000ffff2f7224 */ /* 0x000fe200078e008d */
[----:B------:R-:W-:Y:S01]  /*2e90*/  PRMT R23, RZ, 0x7610, R23 ;  /* 0x00007610ff177816 */ /* 0x000fe20000000017 */
[C---:B------:R-:W-:Y:S01]  /*2ea0*/  IMAD.WIDE R128, R99.reuse, 0x2, R38 ;  /* 0x0000000263807825 */ /* 0x040fe200078e0226 */
[----:B------:R-:W-:Y:S02]  /*2eb0*/  PRMT R141, RZ, 0x7610, R141 ;  /* 0x00007610ff8d7816 */ /* 0x000fe4000000008d */
[----:B------:R-:W-:Y:S01]  /*2ec0*/  PRMT R145, RZ, 0x7610, R145 ;  /* 0x00007610ff917816 */ /* 0x000fe20000000091 */
[C---:B------:R-:W-:Y:S01]  /*2ed0*/  IMAD.WIDE R124, R99.reuse, 0x2, R34 ;  /* 0x00000002637c7825 */ /* 0x040fe200078e0222 */
[----:B------:R0:W4:Y:S03]  /*2ee0*/  @!P0 LDG.E.U16 R21, desc[UR6][R128.64] ;  /* 0x0000000680158981 */ /* 0x000126000c1e1500 */
[C---:B------:R-:W-:Y:S01]  /*2ef0*/  IMAD.WIDE R130, R99.reuse, 0x2, R40 ;  /* 0x0000000263827825 */ /* 0x040fe200078e0228 */
[----:B------:R0:W4:Y:S03]  /*2f00*/  @!P0 LDG.E.U16 R23, desc[UR6][R124.64] ;  /* 0x000000067c178981 */ /* 0x000126000c1e1500 */
[C---:B-1----:R-:W-:Y:S01]  /*2f10*/  IMAD.WIDE R126, R99.reuse, 0x2, R46 ;  /* 0x00000002637e7825 */ /* 0x042fe200078e022e */
[----:B------:R-:W-:Y:S01]  /*2f20*/  PRMT R143, RZ, 0x7610, R143 ;  /* 0x00007610ff8f7816 */ /* 0x000fe2000000008f */
[----:B------:R1:W4:Y:S02]  /*2f30*/  @!P0 LDG.E.U16 R19, desc[UR6][R130.64] ;  /* 0x0000000682138981 */ /* 0x000324000c1e1500 */
[----:B0-----:R-:W-:Y:S01]  /*2f40*/  IMAD.WIDE R122, R99, 0x2, R52 ;  /* 0x00000002637a7825 */ /* 0x001fe200078e0234 */
[----:B------:R-:W-:Y:S01]  /*2f50*/  PRMT R151, RZ, 0x7610, R151 ;  /* 0x00007610ff977816 */ /* 0x000fe20000000097 */
[----:B------:R0:W4:Y:S02]  /*2f60*/  @!P0 LDG.E.U16 R141, desc[UR6][R126.64] ;  /* 0x000000067e8d8981 */ /* 0x000124000c1e1500 */
[----:B------:R-:W-:-:S02]  /*2f70*/  IMAD.MOV.U32 R49, RZ, RZ, R139 ;  /* 0x000000ffff317224 */ /* 0x000fc400078e008b */
[----:B------:R-:W-:Y:S01]  /*2f80*/  IMAD.MOV.U32 R51, RZ, RZ, R137 ;  /* 0x000000ffff337224 */ /* 0x000fe200078e0089 */
[----:B------:R-:W-:Y:S01]  /*2f90*/  PRMT R139, RZ, 0x7610, R139 ;  /* 0x00007610ff8b7816 */ /* 0x000fe2000000008b */
[C---:B------:R-:W-:Y:S01]  /*2fa0*/  IMAD.WIDE R128, R99.reuse, 0x2, R48 ;  /* 0x0000000263807825 */ /* 0x040fe200078e0230 */
[----:B------:R-:W-:Y:S01]  /*2fb0*/  PRMT R137, RZ, 0x7610, R137 ;  /* 0x00007610ff897816 */ /* 0x000fe20000000089 */
[----:B------:R0:W4:Y:S01]  /*2fc0*/  @!P0 LDG.E.U16 R145, desc[UR6][R122.64] ;  /* 0x000000067a918981 */ /* 0x000122000c1e1500 */
[----:B------:R-:W-:Y:S01]  /*2fd0*/  PRMT R155, RZ, 0x7610, R155 ;  /* 0x00007610ff9b7816 */ /* 0x000fe2000000009b */
[C---:B------:R-:W-:Y:S01]  /*2fe0*/  IMAD.WIDE R124, R99.reuse, 0x2, R44 ;  /* 0x00000002637c7825 */ /* 0x040fe200078e022c */
[----:B------:R-:W-:Y:S01]  /*2ff0*/  PRMT R149, RZ, 0x7610, R149 ;  /* 0x00007610ff957816 */ /* 0x000fe20000000095 */
[----:B------:R0:W4:Y:S02]  /*3000*/  @!P0 LDG.E.U16 R139, desc[UR6][R128.64] ;  /* 0x00000006808b8981 */ /* 0x000124000c1e1500 */
[C---:B-1----:R-:W-:Y:S01]  /*3010*/  IMAD.WIDE R130, R99.reuse, 0x2, R50 ;  /* 0x0000000263827825 */ /* 0x042fe200078e0232 */
[----:B------:R-:W-:Y:S01]  /*3020*/  PRMT R153, RZ, 0x7610, R153 ;  /* 0x00007610ff997816 */ /* 0x000fe20000000099 */
[----:B------:R1:W4:Y:S02]  /*3030*/  @!P0 LDG.E.U16 R143, desc[UR6][R124.64] ;  /* 0x000000067c8f8981 */ /* 0x000324000c1e1500 */
[C---:B0-----:R-:W-:Y:S01]  /*3040*/  IMAD.WIDE R126, R99.reuse, 0x2, R62 ;  /* 0x00000002637e7825 */ /* 0x041fe200078e023e */
[----:B------:R-:W-:Y:S01]  /*3050*/  PRMT R147, RZ, 0x7610, R147 ;  /* 0x00007610ff937816 */ /* 0x000fe20000000093 */
[----:B------:R0:W4:Y:S02]  /*3060*/  @!P0 LDG.E.U16 R137, desc[UR6][R130.64] ;  /* 0x0000000682898981 */ /* 0x000124000c1e1500 */
[C---:B------:R-:W-:Y:S01]  /*3070*/  IMAD.WIDE R122, R99.reuse, 0x2, R58 ;  /* 0x00000002637a7825 */ /* 0x040fe200078e023a */
[----:B------:R-:W-:Y:S01]  /*3080*/  PRMT R161, RZ, 0x7610, R161 ;  /* 0x00007610ffa17816 */ /* 0x000fe200000000a1 */
[----:B------:R0:W4:Y:S01]  /*3090*/  @!P0 LDG.E.U16 R151, desc[UR6][R126.64] ;  /* 0x000000067e978981 */ /* 0x000122000c1e1500 */
[----:B------:R-:W-:Y:S01]  /*30a0*/  PRMT R165, RZ, 0x7610, R165 ;  /* 0x00007610ffa57816 */ /* 0x000fe200000000a5 */
[----:B------:R-:W-:-:S02]  /*30b0*/  IMAD.WIDE R128, R99, 0x2, R56 ;  /* 0x0000000263807825 */ /* 0x000fc400078e0238 */
        /* <DEDUP_REMOVED lines=9> */
[----:B------:R0:W4:Y:S02]  /*3150*/  @!P0 LDG.E.U16 R147, desc[UR6][R130.64] ;  /* 0x0000000682938981 */ /* 0x000124000c1e1500 */
[C---:B------:R-:W-:Y:S01]  /*3160*/  IMAD.WIDE R122, R99.reuse, 0x2, R66 ;  /* 0x00000002637a7825 */ /* 0x040fe200078e0242 */
[----:B------:R-:W-:Y:S01]  /*3170*/  PRMT R167, RZ, 0x7610, R167 ;  /* 0x00007610ffa77816 */ /* 0x000fe200000000a7 */
[----:B------:R0:W4:Y:S01]  /*3180*/  @!P0 LDG.E.U16 R161, desc[UR6][R126.64] ;  /* 0x000000067ea18981 */ /* 0x000122000c1e1500 */
[----:B------:R-:W-:Y:S01]  /*3190*/  PRMT R175, RZ, 0x7610, R175 ;  /* 0x00007610ffaf7816 */ /* 0x000fe200000000af */
[----:B-1----:R-:W-:-:S02]  /*31a0*/  IMAD.WIDE R128, R99, 0x2, R68 ;  /* 0x0000000263807825 */ /* 0x002fc400078e0244 */
        /* <DEDUP_REMOVED lines=9> */
[----:B------:R0:W4:Y:S02]  /*3240*/  @!P0 LDG.E.U16 R157, desc[UR6][R130.64] ;  /* 0x00000006829d8981 */ /* 0x000124000c1e1500 */
[C---:B-1----:R-:W-:Y:S01]  /*3250*/  IMAD.WIDE R122, R99.reuse, 0x2, R118 ;  /* 0x00000002637a7825 */ /* 0x042fe200078e0276 */
[----:B------:R-:W-:Y:S01]  /*3260*/  PRMT R171, RZ, 0x7610, R171 ;  /* 0x00007610ffab7816 */ /* 0x000fe200000000ab */
[----:B------:R1:W4:Y:S01]  /*3270*/  @!P0 LDG.E.U16 R167, desc[UR6][R126.64] ;  /* 0x000000067ea78981 */ /* 0x000322000c1e1500 */
[----:B------:R-:W-:Y:S01]  /*3280*/  PRMT R179, RZ, 0x7610, R179 ;  /* 0x00007610ffb37816 */ /* 0x000fe200000000b3 */
[----:B0-----:R-:W-:-:S02]  /*3290*/  IMAD.WIDE R128, R99, 0x2, R74 ;  /* 0x0000000263807825 */ /* 0x001fc400078e024a */
[----:B------:R0:W4:Y:S02]  /*32a0*/  @!P0 LDG.E.U16 R175, desc[UR6][R122.64] ;  /* 0x000000067aaf8981 */ /* 0x000124000c1e1500 */
[C---:B------:R-:W-:Y:S02]  /*32b0*/  IMAD.WIDE R124, R99.reuse, 0x2, R116 ;  /* 0x00000002637c7825 */ /* 0x040fe400078e0274 */
[----:B------:R-:W4:Y:S02]  /*32c0*/  @!P0 LDG.E.U16 R169, desc[UR6][R128.64] ;  /* 0x0000000680a98981 */ /* 0x000f24000c1e1500 */
[C---:B------:R-:W-:Y:S02]  /*32d0*/  IMAD.WIDE R130, R99.reuse, 0x2, R78 ;  /* 0x0000000263827825 */ /* 0x040fe400078e024e */
[----:B------:R-:W4:Y:S02]  /*32e0*/  @!P0 LDG.E.U16 R177, desc[UR6][R124.64] ;  /* 0x000000067cb18981 */ /* 0x000f24000c1e1500 */
[----:B-1----:R-:W-:-:S02]  /*32f0*/  IMAD.WIDE R126, R99, 0x2, R120 ;  /* 0x00000002637e7825 */ /* 0x002fc400078e0278 */
[----:B------:R-:W4:Y:S02]  /*3300*/  @!P0 LDG.E.U16 R163, desc[UR6][R130.64] ;  /* 0x0000000682a38981 */ /* 0x000f24000c1e1500 */
[----:B0-----:R-:W-:Y:S02]  /*3310*/  IMAD.WIDE R122, R99, 0x2, R114 ;  /* 0x00000002637a7825 */ /* 0x001fe400078e0272 */
[----:B------:R-:W4:Y:S04]  /*3320*/  @!P0 LDG.E.U16 R171, desc[UR6][R126.64] ;  /* 0x000000067eab8981 */ /* 0x000f28000c1e1500 */
[----:B------:R-:W4:Y:S04]  /*3330*/  @!P0 LDG.E.U16 R179, desc[UR6][R122.64] ;  /* 0x000000067ab38981 */ /* 0x000f28000c1e1500 */
[----:B--2---:R-:W-:Y:S04]  /*3340*/  STS.U16 [R89+UR4+0x4000], R4 ;  /* 0x0040000459007988 */ /* 0x004fe80008000404 */
[----:B---3--:R-:W-:Y:S04]  /*3350*/  STS.U16 [R89+UR4+0x4200], R6 ;  /* 0x0042000659007988 */ /* 0x008fe80008000404 */
[----:B-----5:R-:W-:Y:S04]  /*3360*/  STS.U16 [R89+UR4+0x4400], R12 ;  /* 0x0044000c59007988 */ /* 0x020fe80008000404 */
[----:B------:R-:W-:Y:S04]  /*3370*/  STS.U16 [R89+UR4+0x4600], R16 ;  /* 0x0046001059007988 */ /* 0x000fe80008000404 */
[----:B------:R-:W-:Y:S04]  /*3380*/  STS.U16 [R89+UR4+0x4800], R14 ;  /* 0x0048000e59007988 */ /* 0x000fe80008000404 */
[----:B----4-:R-:W-:Y:S04]  /*3390*/  STS.U16 [R89+UR4+0x4a00], R22 ;  /* 0x004a001659007988 */ /* 0x010fe80008000404 */
[----:B------:R-:W-:Y:S04]  /*33a0*/  STS.U16 [R89+UR4+0x4c00], R20 ;  /* 0x004c001459007988 */ /* 0x000fe80008000404 */
[----:B------:R-:W-:Y:S04]  /*33b0*/  STS.U16 [R89+UR4+0x4e00], R18 ;  /* 0x004e001259007988 */ /* 0x000fe80008000404 */
[----:B------:R-:W-:Y:S04]  /*33c0*/  STS.U16 [R88+UR4], R5 ;  /* 0x0000000558007988 */ /* 0x000fe80008000404 */
[----:B------:R-:W-:Y:S04]  /*33d0*/  STS.U16 [R88+UR4+0x800], R15 ;  /* 0x0008000f58007988 */ /* 0x000fe80008000404 */
        /* <DEDUP_REMOVED lines=29> */
[----:B------:R-:W-:Y:S01]  /*35b0*/  STS.U16 [R102+UR4+0x3e00], R179 ;  /* 0x003e00b366007988 */ /* 0x000fe20008000404 */
[----:B------:R-:W-:Y:S06]  /*35c0*/  BAR.SYNC.DEFER_BLOCKING 0x0 ;  /* 0x0000000000007b1d */ /* 0x000fec0000010000 */
[----:B------:R-:W-:Y:S04]  /*35d0*/  LDSM.16.MT88.4 R20, [R91+0x4000] ;  /* 0x004000005b14783b */ /* 0x000fe80000004200 */
[----:B------:R-:W0:Y:S04]  /*35e0*/  LDSM.16.M88.4 R12, [R90+UR4] ;  /* 0x000000045a0c783b */ /* 0x000e280008000200 */
[----:B------:R-:W1:Y:S04]  /*35f0*/  LDSM.16.MT88.4 R16, [R91+0x4200] ;  /* 0x004200005b10783b */ /* 0x000e680000004200 */
[----:B------:R-:W-:Y:S01]  /*3600*/  LDSM.16.MT88.4 R4, [R91+0x4400] ;  /* 0x004400005b04783b */ /* 0x000fe20000004200 */
[----:B0-----:R-:W-:Y:S03]  /*3610*/  HMMA.16816.F32 R20, R20, R12, R8 ;  /* 0x0000000c1414723c */ /* 0x001fe60000001808 */
[----:B------:R-:W0:-:S15]  /*3620*/  LDSM.16.M88.4 R8, [R104+UR4] ;  /* 0x000000046808783b */ /* 0x000e1e0008000200 */
[----:B------:R-:W-:Y:S02]  /*3630*/  NOP ;  /* 0x0000000000007918 */ /* 0x000fe40000000000 */
[----:B-1----:R-:W-:Y:S01]  /*3640*/  HMMA.16816.F32 R20, R16, R14, R20 ;  /* 0x0000000e1014723c */ /* 0x002fe20000001814 */
[----:B------:R-:W1:Y:S04]  /*3650*/  LDSM.16.MT88.4 R16, [R91+0x4600] ;  /* 0x004600005b10783b */ /* 0x000e680000004200 */
[----:B------:R-:W-:-:S15]  /*3660*/  LDSM.16.MT88.4 R12, [R91+0x4800] ;  /* 0x004800005b0c783b */ /* 0x000fde0000004200 */
[----:B0-----:R-:W-:Y:S01]  /*3670*/  HMMA.16816.F32 R20, R4, R8, R20 ;  /* 0x000000080414723c */ /* 0x001fe20000001814 */
[----:B------:R-:W0:-:S15]  /*3680*/  LDSM.16.M88.4 R4, [R90+UR4+0x80] ;  /* 0x000080045a04783b */ /* 0x000e1e0008000200 */
[----:B------:R-:W-:-:S04]  /*3690*/  NOP ;  /* 0x0000000000007918 */ /* 0x000fc80000000000 */
[----:B-1----:R-:W-:Y:S01]  /*36a0*/  HMMA.16816.F32 R16, R16, R10, R20 ;  /* 0x0000000a1010723c */ /* 0x002fe20000001814 */
[----:B------:R-:W1:Y:S04]  /*36b0*/  LDSM.16.MT88.4 R8, [R91+0x4a00] ;  /* 0x004a00005b08783b */ /* 0x000e680000004200 */
[----:B------:R-:W-:-:S15]  /*36c0*/  LDSM.16.MT88.4 R20, [R91+0x4c00] ;  /* 0x004c00005b14783b */ /* 0x000fde0000004200 */
[----:B0-----:R-:W-:Y:S01]  /*36d0*/  HMMA.16816.F32 R12, R12, R4, R16 ;  /* 0x000000040c0c723c */ /* 0x001fe20000001810 */
[----:B------:R-:W0:-:S15]  /*36e0*/  LDSM.16.M88.4 R16, [R104+UR4+0x80] ;  /* 0x000080046810783b */ /* 0x000e1e0008000200 */
[----:B------:R-:W-:-:S04]  /*36f0*/  NOP ;  /* 0x0000000000007918 */ /* 0x000fc80000000000 */
[----:B-1----:R-:W-:Y:S01]  /*3700*/  HMMA.16816.F32 R8, R8, R6, R12 ;  /* 0x000000060808723c */ /* 0x002fe2000000180c */
[----:B------:R-:W1:Y:S01]  /*3710*/  LDSM.16.MT88.4 R4, [R91+0x4e00] ;  /* 0x004e00005b04783b */ /* 0x000e620000004200 */
[----:B------:R-:W-:-:S05]  /*3720*/  VIADD R98, R98, 0xffffffff ;  /* 0xffffffff62627836 */ /* 0x000fca0000000000 */
[----:B------:R-:W-:-:S13]  /*3730*/  ISETP.NE.U32.AND P0, PT, R98, RZ, PT ;  /* 0x000000ff6200720c */ /* 0x000fda0003f05070 */
[----:B0-----:R-:W-:Y:S01]  /*3740*/  HMMA.16816.F32 R8, R20, R16, R8 ;  /* 0x000000101408723c */ /* 0x001fe20000001808 */
[----:B------:R-:W-:Y:S01]  /*3750*/  IMAD.WIDE R46, R101, 0x2, R46 ;  /* 0x00000002652e7825 */ /* 0x000fe200078e022e */
[----:B------:R-:W-:-:S03]  /*3760*/  UIADD3 UR5, UPT, UPT, UR5, -0x80, URZ ;  /* 0xffffff8005057890 */ /* 0x000fc6000fffe0ff */
[----:B------:R-:W-:-:S04]  /*3770*/  IMAD.WIDE R48, R101, 0x2, R48 ;  /* 0x0000000265307825 */ /* 0x000fc800078e0230 */
[----:B------:R-:W-:-:S04]  /*3780*/  IMAD.WIDE R50, R101, 0x2, R50 ;  /* 0x0000000265327825 */ /* 0x000fc800078e0232 */
[----:B------:R-:W-:Y:S01]  /*3790*/  IMAD.WIDE R36, R101, 0x2, R36 ;  /* 0x0000000265247825 */ /* 0x000fe200078e0224 */
[----:B------:R-:W-:-:S03]  /*37a0*/  MOV R141, R47 ;  /* 0x0000002f008d7202 */ /* 0x000fc60000000f00 */
[----:B------:R-:W-:-:S04]  /*37b0*/  IMAD.WIDE R42, R101, 0x2, R42 ;  /* 0x00000002652a7825 */ /* 0x000fc800078e022a */
[C---:B------:R-:W-:Y:S01]  /*37c0*/  IMAD.WIDE R34, R101.reuse, 0x2, R34 ;  /* 0x0000000265227825 */ /* 0x040fe200078e0222 */
[----:B-1----:R-:W-:Y:S03]  /*37d0*/  HMMA.16816.F32 R8, R4, R18, R8 ;  /* 0x000000120408723c */ /* 0x002fe60000001808 */
[----:B------:R-:W-:-:S04]  /*37e0*/  IMAD.WIDE R38, R101, 0x2, R38 ;  /* 0x0000000265267825 */ /* 0x000fc800078e0226 */
[----:B------:R-:W-:-:S04]  /*37f0*/  IMAD.WIDE R40, R101, 0x2, R40 ;  /* 0x0000000265287825 */ /* 0x000fc800078e0228 */
[----:B------:R-:W-:-:S04]  /*3800*/  IMAD.WIDE R24, R101, 0x2, R24 ;  /* 0x0000000265187825 */ /* 0x000fc800078e0218 */
[----:B------:R-:W-:-:S04]  /*3810*/  IMAD.WIDE R30, R101, 0x2, R30 ;  /* 0x00000002651e7825 */ /* 0x000fc800078e021e */
[----:B------:R-:W-:-:S04]  /*3820*/  IMAD.WIDE R26, R101, 0x2, R26 ;  /* 0x00000002651a7825 */ /* 0x000fc800078e021a */
[----:B------:R-:W-:-:S04]  /*3830*/  IMAD.WIDE R28, R101, 0x2, R28 ;  /* 0x00000002651c7825 */ /* 0x000fc800078e021c */
[----:B------:R-:W-:-:S04]  /*3840*/  IMAD.WIDE R32, R101, 0x2, R32 ;  /* 0x0000000265207825 */ /* 0x000fc800078e0220 */
[----:B------:R-:W-:Y:S01]  /*3850*/  IMAD.MOV.U32 R139, RZ, RZ, R49 ;  /* 0x000000ffff8b7224 */ /* 0x000fe200078e0031 */
[----:B------:R-:W-:Y:S01]  /*3860*/  MOV R49, R36 ;  /* 0x0000002400317202 */ /* 0x000fe20000000f00 */
[----:B------:R-:W-:Y:S01]  /*3870*/  IMAD.MOV.U32 R137, RZ, RZ, R51 ;  /* 0x000000ffff897224 */ /* 0x000fe200078e0033 */
[----:B------:R-:W-:Y:S01]  /*3880*/  MOV R36, R31 ;  /* 0x0000001f00247202 */ /* 0x000fe20000000f00 */
[----:B------:R-:W-:Y:S01]  /*3890*/  IMAD.MOV.U32 R123, RZ, RZ, R42 ;  /* 0x000000ffff7b7224 */ /* 0x000fe200078e002a */
[----:B------:R-:W-:Y:S01]  /*38a0*/  MOV R42, R25 ;  /* 0x00000019002a7202 */ /* 0x000fe20000000f00 */
[----:B------:R-:W-:Y:S02]  /*38b0*/  IMAD.MOV.U32 R51, RZ, RZ, R34 ;  /* 0x000000ffff337224 */ /* 0x000fe400078e0022 */
[----:B------:R-:W-:Y:S02]  /*38c0*/  IMAD.MOV.U32 R47, RZ, RZ, R38 ;  /* 0x000000ffff2f7224 */ /* 0x000fe400078e0026 */
[----:B------:R-:W-:-:S02]  /*38d0*/  IMAD.MOV.U32 R23, RZ, RZ, R40 ;  /* 0x000000ffff177224 */ /* 0x000fc400078e0028 */
[----:B------:R-:W-:-:S04]  /*38e0*/  IMAD.WIDE R114, R101, 0x2, R114 ;  /* 0x0000000265727825 */ /* 0x000fc800078e0272 */
        /* <DEDUP_REMOVED lines=18> */
[----:B------:R-:W-:Y:S02]  /*3a10*/  IMAD.MOV.U32 R130, RZ, RZ, R43 ;  /* 0x000000ffff827224 */ /* 0x000fe400078e002b */
[----:B------:R-:W-:Y:S02]  /*3a20*/  IMAD.MOV.U32 R128, RZ, RZ, R35 ;  /* 0x000000ffff807224 */ /* 0x000fe400078e0023 */
[----:B------:R-:W-:Y:S02]  /*3a30*/  IMAD.MOV.U32 R126, RZ, RZ, R37 ;  /* 0x000000ffff7e7224 */ /* 0x000fe400078e0025 */
[----:B------:R-:W-:Y:S02]  /*3a40*/  IMAD.MOV.U32 R124, RZ, RZ, R39 ;  /* 0x000000ffff7c7224 */ /* 0x000fe400078e0027 */
[----:B------:R-:W-:Y:S02]  /*3a50*/  IMAD.MOV.U32 R122, RZ, RZ, R41 ;  /* 0x000000ffff7a7224 */ /* 0x000fe400078e0029 */
[----:B------:R-:W-:-:S02]  /*3a60*/  IMAD.MOV.U32 R17, RZ, RZ, R24 ;  /* 0x000000ffff117224 */ /* 0x000fc400078e0018 */
[----:B------:R-:W-:Y:S02]  /*3a70*/  IMAD.MOV.U32 R15, RZ, RZ, R26 ;  /* 0x000000ffff0f7224 */ /* 0x000fe400078e001a */
[----:B------:R-:W-:Y:S02]  /*3a80*/  IMAD.MOV.U32 R40, RZ, RZ, R27 ;  /* 0x000000ffff287224 */ /* 0x000fe400078e001b */
[----:B------:R-:W-:Y:S02]  /*3a90*/  IMAD.MOV.U32 R13, RZ, RZ, R28 ;  /* 0x000000ffff0d7224 */ /* 0x000fe400078e001c */
[----:B------:R-:W-:Y:S02]  /*3aa0*/  IMAD.MOV.U32 R38, RZ, RZ, R29 ;  /* 0x000000ffff267224 */ /* 0x000fe400078e001d */
[----:B------:R-:W-:-:S04]  /*3ab0*/  IMAD.WIDE R2, R105, 0x2, R2 ;  /* 0x0000000269027825 */ /* 0x000fc800078e0202 */
[----:B------:R-:W-:Y:S02]  /*3ac0*/  IMAD.MOV.U32 R7, RZ, RZ, R30 ;  /* 0x000000ffff077224 */ /* 0x000fe400078e001e */
[----:B------:R-:W-:Y:S02]  /*3ad0*/  IMAD.MOV.U32 R5, RZ, RZ, R32 ;  /* 0x000000ffff057224 */ /* 0x000fe400078e0020 */
[----:B------:R-:W-:Y:S01]  /*3ae0*/  IMAD.MOV.U32 R34, RZ, RZ, R33 ;  /* 0x000000ffff227224 */ /* 0x000fe200078e0021 */
[----:B------:R-:W-:Y:S06]  /*3af0*/  @P0 BRA `(.L_x_1) ;  /* 0xffffffec00ac0947 */ /* 0x000fec000383ffff */
[----:B------:R-:W-:Y:S02]  /*3b00*/  F2FP.F16.F32.PACK_AB R10, R11, R10 ;  /* 0x0000000a0b0a723e */ /* 0x000fe400000000ff */
[----:B------:R-:W-:-:S07]  /*3b10*/  F2FP.F16.F32.PACK_AB R8, R9, R8 ;  /* 0x000000080908723e */ /* 0x000fce00000000ff */
.L_x_0:
[----:B------:R-:W-:Y:S01]  /*3b20*/  BAR.SYNC.DEFER_BLOCKING 0x0 ;  /* 0x0000000000007b1d */ /* 0x000fe20000010000 */
[----:B------:R-:W-:Y:S01]  /*3b30*/  IMAD.SHL.U32 R2, R0, 0x4, RZ ;  /* 0x0000000400027824 */ /* 0x000fe200078e00ff */
[----:B------:R-:W-:Y:S01]  /*3b40*/  SHF.R.U32.HI R3, RZ, 0x5, R0 ;  /* 0x00000005ff037819 */ /* 0x000fe20000011600 */
[----:B------:R-:W-:Y:S01]  /*3b50*/  IMAD.IADD R82, R86, 0x1, R82 ;  /* 0x0000000156527824 */ /* 0x000fe200078e0252 */
[----:B------:R-:W-:Y:S02]  /*3b60*/  LOP3.LUT R5, R84, 0x600, RZ, 0xc0, !PT ;  /* 0x0000060054057812 */ /* 0x000fe400078ec0ff */
[----:B------:R-:W-:Y:S01]  /*3b70*/  LOP3.LUT R4, R2, 0x82, R3, 0xc8, !PT ;  /* 0x0000008202047812 */ /* 0x000fe200078ec803 */
[----:B------:R-:W0:Y:S01]  /*3b80*/  LDCU.128 UR8, c[0x0][0x390] ;  /* 0x00007200ff0877ac */ /* 0x000e220008000c00 */
[----:B------:R-:W-:Y:S02]  /*3b90*/  LOP3.LUT R85, R85, 0x1c, R0, 0xf8, !PT ;  /* 0x0000001c55557812 */ /* 0x000fe400078ef800 */
[----:B------:R-:W-:Y:S01]  /*3ba0*/  LOP3.LUT R5, R5, 0x7c, R2, 0xf8, !PT ;  /* 0x0000007c05057812 */ /* 0x000fe200078ef802 */
[----:B------:R-:W-:Y:S01]  /*3bb0*/  IMAD R4, R81, 0x2, R4 ;  /* 0x0000000251047824 */ /* 0x000fe200078e0204 */
[----:B------:R-:W-:Y:S01]  /*3bc0*/  PRMT R7, R8, 0x7632, R7 ;  /* 0x0000763208077816 */ /* 0x000fe20000000007 */
[----:B------:R-:W1:Y:S01]  /*3bd0*/  LDCU UR5, c[0x0][0x3b4] ;  /* 0x00007680ff0577ac */ /* 0x000e620008000800 */
[----:B------:R-:W-:-:S02]  /*3be0*/  LOP3.LUT R6, R5, 0xe0, R0, 0x78, !PT ;  /* 0x000000e005067812 */ /* 0x000fc400078e7800 */
[----:B------:R-:W-:Y:S01]  /*3bf0*/  LOP3.LUT R4, R4, R85, RZ, 0xfc, !PT ;  /* 0x0000005504047212 */ /* 0x000fe200078efcff */
[----:B------:R-:W2:Y:S01]  /*3c00*/  LDCU UR12, c[0x0][0x3b8] ;  /* 0x00007700ff0c77ac */ /* 0x000ea20008000800 */
[----:B------:R-:W-:Y:S02]  /*3c10*/  PRMT R9, R10, 0x7632, R9 ;  /* 0x000076320a097816 */ /* 0x000fe40000000009 */
[C---:B------:R-:W-:Y:S02]  /*3c20*/  LOP3.LUT R0, R4.reuse, 0x40, RZ, 0x3c, !PT ;  /* 0x0000004004007812 */ /* 0x040fe400078e3cff */
[C---:B------:R-:W-:Y:S02]  /*3c30*/  LOP3.LUT R3, R4.reuse, 0x20, RZ, 0x3c, !PT ;  /* 0x0000002004037812 */ /* 0x040fe400078e3cff */
[----:B------:R-:W-:Y:S01]  /*3c40*/  LOP3.LUT R5, R4, 0x60, RZ, 0x3c, !PT ;  /* 0x0000006004057812 */ /* 0x000fe200078e3cff */
[----:B------:R3:W-:Y:S01]  /*3c50*/  STS.U16 [R4+UR4], R8 ;  /* 0x0000000804007988 */ /* 0x0007e20008000404 */
[----:B0-----:R-:W-:-:S02]  /*3c60*/  ISETP.GE.AND P0, PT, R80, UR10, PT ;  /* 0x0000000a50007c0c */ /* 0x001fc4000bf06270 */
[----:B------:R-:W-:Y:S01]  /*3c70*/  LOP3.LUT R2, R86, R83, RZ, 0xfc, !PT ;  /* 0x0000005356027212 */ /* 0x000fe200078efcff */
[----:B------:R0:W-:Y:S01]  /*3c80*/  STS.U16 [R0+UR4+0x400], R7 ;  /* 0x0004000700007988 */ /* 0x0001e20008000404 */
[----:B-1----:R-:W-:Y:S02]  /*3c90*/  IMAD R80, R80, UR5, RZ ;  /* 0x0000000550507c24 */ /* 0x002fe4000f8e02ff */
[----:B------:R-:W-:Y:S01]  /*3ca0*/  ISETP.LT.AND P3, PT, R2, UR11, !P0 ;  /* 0x0000000b02007c0c */ /* 0x000fe2000c761270 */
[----:B------:R2:W-:Y:S02]  /*3cb0*/  STS.U16 [R3+UR4+0x200], R10 ;  /* 0x0002000a03007988 */ /* 0x0005e40008000404 */
[----:B---3--:R-:W-:Y:S02]  /*3cc0*/  LEA R8, P4, R80, UR8, 0x1 ;  /* 0x0000000850087c11 */ /* 0x008fe4000f8808ff */
[----:B------:R1:W-:Y:S01]  /*3cd0*/  STS.U16 [R5+UR4+0x600], R9 ;  /* 0x0006000905007988 */ /* 0x0003e20008000404 */
[C-C-:B0-----:R-:W-:Y:S01]  /*3ce0*/  LOP3.LUT R0, R86.reuse, 0x20, R83.reuse, 0xfe, !PT ;  /* 0x0000002056007812 */ /* 0x141fe200078efe53 */
[----:B------:R-:W-:Y:S01]  /*3cf0*/  BAR.SYNC.DEFER_BLOCKING 0x0 ;  /* 0x0000000000007b1d */ /* 0x000fe20000010000 */
[----:B------:R-:W-:Y:S01]  /*3d00*/  LOP3.LUT R83, R86, 0x10, R83, 0xfe, !PT ;  /* 0x0000001056537812 */ /* 0x000fe200078efe53 */
[----:B--2---:R-:W-:Y:S01]  /*3d10*/  IMAD R3, R2, UR12, RZ ;  /* 0x0000000c02037c24 */ /* 0x004fe2000f8e02ff */
[C---:B------:R-:W-:Y:S01]  /*3d20*/  ISETP.LT.AND P1, PT, R0.reuse, UR11, !P0 ;  /* 0x0000000b00007c0c */ /* 0x040fe2000c721270 */
[----:B------:R-:W-:Y:S01]  /*3d30*/  IMAD R0, R0, UR12, RZ ;  /* 0x0000000c00007c24 */ /* 0x000fe2000f8e02ff */
[C---:B------:R-:W-:Y:S01]  /*3d40*/  ISETP.LT.AND P2, PT, R83.reuse, UR11, !P0 ;  /* 0x0000000b53007c0c */ /* 0x040fe2000c741270 */
[----:B------:R-:W-:Y:S01]  /*3d50*/  IMAD R83, R83, UR12, RZ ;  /* 0x0000000c53537c24 */ /* 0x000fe2000f8e02ff */
[----:B------:R-:W-:Y:S01]  /*3d60*/  LEA.HI.X.SX32 R80, R80, UR9, 0x1, P4 ;  /* 0x0000000950507c11 */ /* 0x000fe2000a0f0eff */
[C---:B-1----:R-:W-:Y:S01]  /*3d70*/  IMAD R9, R82.reuse, UR12, RZ ;  /* 0x0000000c52097c24 */ /* 0x042fe2000f8e02ff */
[----:B------:R-:W-:-:S02]  /*3d80*/  ISETP.LT.AND P0, PT, R82, UR11, !P0 ;  /* 0x0000000b52007c0c */ /* 0x000fc4000c701270 */
[-C--:B------:R-:W-:Y:S02]  /*3d90*/  LEA R2, P4, R3, R8.reuse, 0x1 ;  /* 0x0000000803027211 */ /* 0x080fe400078808ff */
[----:B------:R-:W-:Y:S02]  /*3da0*/  LEA R4, P6, R83, R8, 0x1 ;  /* 0x0000000853047211 */ /* 0x000fe400078c08ff */
[-C--:B------:R-:W-:Y:S02]  /*3db0*/  LEA.HI.X.SX32 R3, R3, R80.reuse, 0x1, P4 ;  /* 0x0000005003037211 */ /* 0x080fe400020f0eff */
[----:B------:R-:W-:Y:S01]  /*3dc0*/  LEA.HI.X.SX32 R5, R83, R80, 0x1, P6 ;  /* 0x0000005053057211 */ /* 0x000fe200030f0eff */
[----:B------:R-:W0:Y:S04]  /*3dd0*/  LDS R11, [R6+UR4] ;  /* 0x00000004060b7984 */ /* 0x000e280008000800 */
[----:B------:R1:W2:Y:S02]  /*3de0*/  LDS R13, [R6+UR4+0x100] ;  /* 0x00010004060d7984 */ /* 0x0002a40008000800 */
[----:B-1----:R-:W-:-:S02]  /*3df0*/  LEA R6, P5, R0, R8, 0x1 ;  /* 0x0000000800067211 */ /* 0x002fc400078a08ff */
[C---:B------:R-:W-:Y:S02]  /*3e00*/  LEA R8, P4, R9.reuse, R8, 0x1 ;  /* 0x0000000809087211 */ /* 0x040fe400078808ff */
[-C--:B------:R-:W-:Y:S02]  /*3e10*/  LEA.HI.X.SX32 R7, R0, R80.reuse, 0x1, P5 ;  /* 0x0000005000077211 */ /* 0x080fe400028f0eff */
[----:B------:R-:W-:Y:S02]  /*3e20*/  LEA.HI.X.SX32 R9, R9, R80, 0x1, P4 ;  /* 0x0000005009097211 */ /* 0x000fe400020f0eff */
[----:B0-----:R-:W-:Y:S01]  /*3e30*/  PRMT R0, R11, 0x7632, R0 ;  /* 0x000076320b007816 */ /* 0x001fe20000000000 */
[----:B------:R0:W-:Y:S04]  /*3e40*/  @P3 STG.E.U16 desc[UR6][R2.64], R11 ;  /* 0x0000000b02003986 */ /* 0x0001e8000c101506 */
[----:B------:R0:W-:Y:S04]  /*3e50*/  @P2 STG.E.U16 desc[UR6][R4.64], R0 ;  /* 0x0000000004002986 */ /* 0x0001e8000c101506 */
[----:B--2---:R0:W-:Y:S01]  /*3e60*/  @P1 STG.E.U16 desc[UR6][R6.64], R13 ;  /* 0x0000000d06001986 */ /* 0x0041e2000c101506 */
[----:B------:R-:W-:Y:S05]  /*3e70*/  @!P0 EXIT ;  /* 0x000000000000894d */ /* 0x000fea0003800000 */
[----:B0-----:R-:W-:-:S05]  /*3e80*/  PRMT R4, R13, 0x7632, R4 ;  /* 0x000076320d047816 */ /* 0x001fca0000000004 */
[----:B------:R-:W-:Y:S01]  /*3e90*/  STG.E.U16 desc[UR6][R8.64], R4 ;  /* 0x0000000408007986 */ /* 0x000fe2000c101506 */
[----:B------:R-:W-:Y:S05]  /*3ea0*/  EXIT ;  /* 0x000000000000794d */ /* 0x000fea0003800000 */
.L_x_2:
[----:B------:R-:W-:-:S00]  /*3eb0*/  BRA `(.L_x_2) ;  /* 0xfffffffc00fc7947 */ /* 0x000fc0000383ffff */
[----:B------:R-:W-:-:S00]  /*3ec0*/  NOP ;  /* 0x0000000000007918 */ /* 0x000fc00000000000 */
        /* <DEDUP_REMOVED lines=11> */
.L_x_3:


//--------------------- .nv.shared.matmul_kernel  --------------------------
	.section	.nv.shared.matmul_kernel,"aw",@nobits
	.sectionflags	@""
	.align	16
	.zero		1024


//--------------------- .nv.shared.reserved.0     --------------------------
	.section	.nv.shared.reserved.0,"aw",@nobits
	.weak		__nv_reservedSMEM_offset_0_alias
	.size		__nv_reservedSMEM_offset_0_alias, 0, 64
	.other		__nv_reservedSMEM_offset_0_alias,@"STO_CUDA_RESERVED_SHARED STV_DEFAULT"
__nv_reservedSMEM_offset_0_alias:
	.zero		0
	.zero		64


//--------------------- .nv.constant0.matmul_kernel --------------------------
	.section	.nv.constant0.matmul_kernel,"a",@progbits
	.sectionflags	@""
	.align	4
.nv.constant0.matmul_kernel:
	.zero		976


//--------------------- SYMBOLS --------------------------

	.type		.nv.reservedSmem.offset0,@object
	.size		.nv.reservedSmem.offset0,0x4
	.type		.nv.reservedSmem.cap,@object
	.size		.nv.reservedSmem.cap,0x4
